// auto-generated by cutlass_sweep.epilogue — config: {"arch": "sm_100", "cluster_m": 1, "cluster_n": 1, "dtype": "fp16", "fusion": "sigmoid", "tile_k": 64, "tile_m": 128, "tile_n": 256}
#include "cutlass/cutlass.h"
#include "cutlass/gemm/collective/collective_builder.hpp"
#include "cutlass/gemm/device/gemm_universal_adapter.h"
#include "cutlass/gemm/kernel/gemm_universal.hpp"
#include "cutlass/epilogue/collective/collective_builder.hpp"
#include "cutlass/epilogue/fusion/operations.hpp"
#include "cutlass/epilogue/thread/activation.h"

using Elem = cutlass::half_t;
using Acc  = float;
using TileShape    = cute::Shape<cute::_128, cute::_256, cute::_64>;
using ClusterShape = cute::Shape<cute::_1, cute::_1, cute::_1>;
using FusionOp     = cutlass::epilogue::fusion::LinCombEltAct<cutlass::epilogue::thread::Sigmoid, Elem, Acc>;

using CollectiveEpilogue = typename cutlass::epilogue::collective::CollectiveBuilder<
    cutlass::arch::Sm100, cutlass::arch::OpClassTensorOp,
    TileShape, ClusterShape,
    cutlass::epilogue::collective::EpilogueTileAuto,
    Acc, Acc,
    Elem, cutlass::layout::RowMajor, 128 / cutlass::sizeof_bits<Elem>::value,
    Elem, cutlass::layout::RowMajor, 128 / cutlass::sizeof_bits<Elem>::value,
    cutlass::epilogue::collective::EpilogueScheduleAuto,
    FusionOp
  >::CollectiveOp;

using CollectiveMainloop = typename cutlass::gemm::collective::CollectiveBuilder<
    cutlass::arch::Sm100, cutlass::arch::OpClassTensorOp,
    Elem, cutlass::layout::RowMajor, 128 / cutlass::sizeof_bits<Elem>::value,
    Elem, cutlass::layout::ColumnMajor, 128 / cutlass::sizeof_bits<Elem>::value,
    Acc,
    TileShape, ClusterShape,
    cutlass::gemm::collective::StageCountAutoCarveout<
        static_cast<int>(sizeof(typename CollectiveEpilogue::SharedStorage))>,
    cutlass::gemm::collective::KernelScheduleAuto
  >::CollectiveOp;

using GemmKernel = cutlass::gemm::kernel::GemmUniversal<
    cute::Shape<int,int,int,int>, CollectiveMainloop, CollectiveEpilogue>;
using Gemm = cutlass::gemm::device::GemmUniversalAdapter<GemmKernel>;

auto* _anchor = &cutlass::device_kernel<GemmKernel>;


// ===== COMPILED SASS (sm_100a) =====

	.target	sm_100a

	.elftype	@"ET_EXEC"


//--------------------- .note.nv.tkinfo           --------------------------
	.section	.note.nv.tkinfo,"",@"SHT_NOTE"
	.sectionflags	@"SHF_NOTE_NV_TKINFO"
	.tkinfo
        /*0018*/ 	.word	0x00000002
        /*0030*/ 	.string	""
        /*0030*/ 	.string	"ptxas"
        /*0030*/ 	.string	"Cuda compilation tools, release 13.0, V13.0.88"
        /*0030*/ 	.string	"Build cuda_13.0.r13.0/compiler.36424714_0"
        /*0030*/ 	.string	"-arch sm_100a -m 64 "



//--------------------- .note.nv.cuinfo           --------------------------
	.section	.note.nv.cuinfo,"",@"SHT_NOTE"
	.sectionflags	@"SHF_NOTE_NV_CUINFO"
        /*0018*/ 	.short	0x0002
        /*001a*/ 	.short	0x0064
        /*001c*/ 	.short	0x0082
	.zero		2


//--------------------- .nv.info                  --------------------------
	.section	.nv.info,"",@"SHT_CUDA_INFO"
	.align	4


	//----- nvinfo : EIATTR_REGCOUNT
	.align		4
        /*0000*/ 	.byte	0x04, 0x2f
        /*0002*/ 	.short	(.L_19 - .L_18)
	.align		4
.L_18:
        /*0004*/ 	.word	index@(_ZN7cutlass13device_kernelINS_4gemm6kernel13GemmUniversalIN4cute5tupleIJiiiiEEENS1_10collective13CollectiveMmaINS1_35MainloopSm100TmaUmmaWarpSpecializedILi3ELi2ELi2ENS5_IJNS4_1CILi1EEESB_SB_EEEEENS5_IJNSA_ILi128EEENSA_ILi256EEENSA_ILi64EEEEEENS_6half_tENS5_IJlSB_lEEESI_SJ_NS4_8TiledMMAINS4_8MMA_AtomIJNS4_20SM100_MMA_F16BF16_SSISI_SI_fLi128ELi256ELNS4_4UMMA5MajorE0ELSO_0ELNSN_7ScaleInE0ELSP_0EEEEEENS4_6LayoutISC_NS5_IJNSA_ILi0EEEST_ST_EEEEENS5_IJNS4_10UnderscoreESW_SW_EEEEENS4_13SM90_TMA_LOADENS4_14ComposedLayoutINS4_7SwizzleILi3ELi4ELi3EEENS4_18smem_ptr_flag_bitsILi16EEENSS_INS5_IJNSA_ILi8EEESG_EEENS5_IJSG_SB_EEEEEEEvNS4_8identityESZ_S19_vS1A_EENS_8epilogue10collective18CollectiveEpilogueINS1C_23Sm100TmaWarpSpecializedILi4ELi2ELi64ELb1ELb0EEEJSH_NS5_IJNSS_ISE_SB_EENSS_ISG_SB_EEEEESI_SJ_SI_SJ_NS1C_6fusion15FusionCallbacksIS1G_NS1K_13LinCombEltActINS1C_6thread7SigmoidESI_fSI_fLNS_15FloatRoundStyleE2EEESH_S1J_JEEENS4_5SM1004TMEM4LOAD26SM100_TMEM_LOAD_32dp32b64xESZ_S19_NS4_39AutoVectorizingCopyWithAssumedAlignmentILi128EEENS4_14SM90_TMA_STOREES19_S1X_S1X_EEEvvEEEEvNT_6ParamsE)
        /*0008*/ 	.word	0x000000ea


	//----- nvinfo : EIATTR_FRAME_SIZE
	.align		4
.L_19:
        /*000c*/ 	.byte	0x04, 0x11
        /*000e*/ 	.short	(.L_21 - .L_20)
	.align		4
.L_20:
        /*0010*/ 	.word	index@($__internal_3_$__cuda_sm20_rcp_rn_f32_slowpath)
        /*0014*/ 	.word	0x00000000


	//----- nvinfo : EIATTR_FRAME_SIZE
	.align		4
.L_21:
        /*0018*/ 	.byte	0x04, 0x11
        /*001a*/ 	.short	(.L_23 - .L_22)
	.align		4
.L_22:
        /*001c*/ 	.word	index@($__internal_2_$__cuda_sm10x_tcgen05_guardrail_trap_unallocated_columns_being_dealloced)
        /*0020*/ 	.word	0x00000000


	//----- nvinfo : EIATTR_FRAME_SIZE
	.align		4
.L_23:
        /*0024*/ 	.byte	0x04, 0x11
        /*0026*/ 	.short	(.L_25 - .L_24)
	.align		4
.L_24:
        /*0028*/ 	.word	index@($__internal_1_$__cuda_sm10x_tcgen05_guardrail_trap_phase_invalid_during_alloc)
        /*002c*/ 	.word	0x00000000


	//----- nvinfo : EIATTR_FRAME_SIZE
	.align		4
.L_25:
        /*0030*/ 	.byte	0x04, 0x11
        /*0032*/ 	.short	(.L_27 - .L_26)
	.align		4
.L_26:
        /*0034*/ 	.word	index@($__internal_0_$__cuda_sm10x_tcgen05_guardrail_trap_col_being_dealloced_not_returned_by_alloc)
        /*0038*/ 	.word	0x00000000


	//----- nvinfo : EIATTR_FRAME_SIZE
	.align		4
.L_27:
        /*003c*/ 	.byte	0x04, 0x11
        /*003e*/ 	.short	(.L_29 - .L_28)
	.align		4
.L_28:
        /*0040*/ 	.word	index@(_ZN7cutlass13device_kernelINS_4gemm6kernel13GemmUniversalIN4cute5tupleIJiiiiEEENS1_10collective13CollectiveMmaINS1_35MainloopSm100TmaUmmaWarpSpecializedILi3ELi2ELi2ENS5_IJNS4_1CILi1EEESB_SB_EEEEENS5_IJNSA_ILi128EEENSA_ILi256EEENSA_ILi64EEEEEENS_6half_tENS5_IJlSB_lEEESI_SJ_NS4_8TiledMMAINS4_8MMA_AtomIJNS4_20SM100_MMA_F16BF16_SSISI_SI_fLi128ELi256ELNS4_4UMMA5MajorE0ELSO_0ELNSN_7ScaleInE0ELSP_0EEEEEENS4_6LayoutISC_NS5_IJNSA_ILi0EEEST_ST_EEEEENS5_IJNS4_10UnderscoreESW_SW_EEEEENS4_13SM90_TMA_LOADENS4_14ComposedLayoutINS4_7SwizzleILi3ELi4ELi3EEENS4_18smem_ptr_flag_bitsILi16EEENSS_INS5_IJNSA_ILi8EEESG_EEENS5_IJSG_SB_EEEEEEEvNS4_8identityESZ_S19_vS1A_EENS_8epilogue10collective18CollectiveEpilogueINS1C_23Sm100TmaWarpSpecializedILi4ELi2ELi64ELb1ELb0EEEJSH_NS5_IJNSS_ISE_SB_EENSS_ISG_SB_EEEEESI_SJ_SI_SJ_NS1C_6fusion15FusionCallbacksIS1G_NS1K_13LinCombEltActINS1C_6thread7SigmoidESI_fSI_fLNS_15FloatRoundStyleE2EEESH_S1J_JEEENS4_5SM1004TMEM4LOAD26SM100_TMEM_LOAD_32dp32b64xESZ_S19_NS4_39AutoVectorizingCopyWithAssumedAlignmentILi128EEENS4_14SM90_TMA_STOREES19_S1X_S1X_EEEvvEEEEvNT_6ParamsE)
        /*0044*/ 	.word	0x00000000


	//----- nvinfo : EIATTR_MIN_STACK_SIZE
	.align		4
.L_29:
        /*0048*/ 	.byte	0x04, 0x12
        /*004a*/ 	.short	(.L_31 - .L_30)
	.align		4
.L_30:
        /*004c*/ 	.word	index@(_ZN7cutlass13device_kernelINS_4gemm6kernel13GemmUniversalIN4cute5tupleIJiiiiEEENS1_10collective13CollectiveMmaINS1_35MainloopSm100TmaUmmaWarpSpecializedILi3ELi2ELi2ENS5_IJNS4_1CILi1EEESB_SB_EEEEENS5_IJNSA_ILi128EEENSA_ILi256EEENSA_ILi64EEEEEENS_6half_tENS5_IJlSB_lEEESI_SJ_NS4_8TiledMMAINS4_8MMA_AtomIJNS4_20SM100_MMA_F16BF16_SSISI_SI_fLi128ELi256ELNS4_4UMMA5MajorE0ELSO_0ELNSN_7ScaleInE0ELSP_0EEEEEENS4_6LayoutISC_NS5_IJNSA_ILi0EEEST_ST_EEEEENS5_IJNS4_10UnderscoreESW_SW_EEEEENS4_13SM90_TMA_LOADENS4_14ComposedLayoutINS4_7SwizzleILi3ELi4ELi3EEENS4_18smem_ptr_flag_bitsILi16EEENSS_INS5_IJNSA_ILi8EEESG_EEENS5_IJSG_SB_EEEEEEEvNS4_8identityESZ_S19_vS1A_EENS_8epilogue10collective18CollectiveEpilogueINS1C_23Sm100TmaWarpSpecializedILi4ELi2ELi64ELb1ELb0EEEJSH_NS5_IJNSS_ISE_SB_EENSS_ISG_SB_EEEEESI_SJ_SI_SJ_NS1C_6fusion15FusionCallbacksIS1G_NS1K_13LinCombEltActINS1C_6thread7SigmoidESI_fSI_fLNS_15FloatRoundStyleE2EEESH_S1J_JEEENS4_5SM1004TMEM4LOAD26SM100_TMEM_LOAD_32dp32b64xESZ_S19_NS4_39AutoVectorizingCopyWithAssumedAlignmentILi128EEENS4_14SM90_TMA_STOREES19_S1X_S1X_EEEvvEEEEvNT_6ParamsE)
        /*0050*/ 	.word	0x00000000
.L_31:


//--------------------- .nv.compat                --------------------------
	.section	.nv.compat,"",@"SHT_CUDA_COMPAT_INFO"
	.align	4
        /*0000*/ 	.byte	0x02, 0x09, 0x01, 0x00, 0x02, 0x02, 0x02, 0x00, 0x02, 0x05, 0x05, 0x00, 0x03, 0x07, 0x01, 0x01
        /*0010*/ 	.byte	0x02, 0x03, 0x01, 0x00, 0x02, 0x06, 0x01, 0x00, 0x04, 0x0b, 0x08, 0x00, 0x09, 0x00, 0x00, 0x00
        /*0020*/ 	.byte	0x00, 0x00, 0x00, 0x00


//--------------------- .nv.info._ZN7cutlass13device_kernelINS_4gemm6kernel13GemmUniversalIN4cute5tupleIJiiiiEEENS1_10collective13CollectiveMmaINS1_35MainloopSm100TmaUmmaWarpSpecializedILi3ELi2ELi2ENS5_IJNS4_1CILi1EEESB_SB_EEEEENS5_IJNSA_ILi128EEENSA_ILi256EEENSA_ILi64EEEEEENS_6half_tENS5_IJlSB_lEEESI_SJ_NS4_8TiledMMAINS4_8MMA_AtomIJNS4_20SM100_MMA_F16BF16_SSISI_SI_fLi128ELi256ELNS4_4UMMA5MajorE0ELSO_0ELNSN_7ScaleInE0ELSP_0EEEEEENS4_6LayoutISC_NS5_IJNSA_ILi0EEEST_ST_EEEEENS5_IJNS4_10UnderscoreESW_SW_EEEEENS4_13SM90_TMA_LOADENS4_14ComposedLayoutINS4_7SwizzleILi3ELi4ELi3EEENS4_18smem_ptr_flag_bitsILi16EEENSS_INS5_IJNSA_ILi8EEESG_EEENS5_IJSG_SB_EEEEEEEvNS4_8identityESZ_S19_vS1A_EENS_8epilogue10collective18CollectiveEpilogueINS1C_23Sm100TmaWarpSpecializedILi4ELi2ELi64ELb1ELb0EEEJSH_NS5_IJNSS_ISE_SB_EENSS_ISG_SB_EEEEESI_SJ_SI_SJ_NS1C_6fusion15FusionCallbacksIS1G_NS1K_13LinCombEltActINS1C_6thread7SigmoidESI_fSI_fLNS_15FloatRoundStyleE2EEESH_S1J_JEEENS4_5SM1004TMEM4LOAD26SM100_TMEM_LOAD_32dp32b64xESZ_S19_NS4_39AutoVectorizingCopyWithAssumedAlignmentILi128EEENS4_14SM90_TMA_STOREES19_S1X_S1X_EEEvvEEEEvNT_6ParamsE --------------------------
	.section	.nv.info._ZN7cutlass13device_kernelINS_4gemm6kernel13GemmUniversalIN4cute5tupleIJiiiiEEENS1_10collective13CollectiveMmaINS1_35MainloopSm100TmaUmmaWarpSpecializedILi3ELi2ELi2ENS5_IJNS4_1CILi1EEESB_SB_EEEEENS5_IJNSA_ILi128EEENSA_ILi256EEENSA_ILi64EEEEEENS_6half_tENS5_IJlSB_lEEESI_SJ_NS4_8TiledMMAINS4_8MMA_AtomIJNS4_20SM100_MMA_F16BF16_SSISI_SI_fLi128ELi256ELNS4_4UMMA5MajorE0ELSO_0ELNSN_7ScaleInE0ELSP_0EEEEEENS4_6LayoutISC_NS5_IJNSA_ILi0EEEST_ST_EEEEENS5_IJNS4_10UnderscoreESW_SW_EEEEENS4_13SM90_TMA_LOADENS4_14ComposedLayoutINS4_7SwizzleILi3ELi4ELi3EEENS4_18smem_ptr_flag_bitsILi16EEENSS_INS5_IJNSA_ILi8EEESG_EEENS5_IJSG_SB_EEEEEEEvNS4_8identityESZ_S19_vS1A_EENS_8epilogue10collective18CollectiveEpilogueINS1C_23Sm100TmaWarpSpecializedILi4ELi2ELi64ELb1ELb0EEEJSH_NS5_IJNSS_ISE_SB_EENSS_ISG_SB_EEEEESI_SJ_SI_SJ_NS1C_6fusion15FusionCallbacksIS1G_NS1K_13LinCombEltActINS1C_6thread7SigmoidESI_fSI_fLNS_15FloatRoundStyleE2EEESH_S1J_JEEENS4_5SM1004TMEM4LOAD26SM100_TMEM_LOAD_32dp32b64xESZ_S19_NS4_39AutoVectorizingCopyWithAssumedAlignmentILi128EEENS4_14SM90_TMA_STOREES19_S1X_S1X_EEEvvEEEEvNT_6ParamsE,"",@"SHT_CUDA_INFO"
	.sectionflags	@""
	.align	4


	//----- nvinfo : EIATTR_CUDA_API_VERSION
	.align		4
        /*0000*/ 	.byte	0x04, 0x37
        /*0002*/ 	.short	(.L_33 - .L_32)
.L_32:
        /*0004*/ 	.word	0x00000082


	//----- nvinfo : EIATTR_KPARAM_INFO
	.align		4
.L_33:
        /*0008*/ 	.byte	0x04, 0x17
        /*000a*/ 	.short	(.L_35 - .L_34)
.L_34:
        /*000c*/ 	.word	0x00000000
        /*0010*/ 	.short	0x0000
        /*0012*/ 	.short	0x0000
        /*0014*/ 	.byte	0x00, 0xf0, 0x01, 0x20


	//----- nvinfo : EIATTR_AT_ENTRY_FRAGMENTS
	.align		4
.L_35:
        /*0018*/ 	.byte	0x04, 0x4f
        /*001a*/ 	.short	(.L_37 - .L_36)


	//   ....[0]....
.L_36:
        /*001c*/ 	.word	0x00000006


	//----- nvinfo : EIATTR_RESERVED_SMEM_USED
	.align		4
.L_37:
        /*0020*/ 	.byte	0x01, 0x41
	.zero		2


	//----- nvinfo : EIATTR_SPARSE_MMA_MASK
	.align		4
        /*0024*/ 	.byte	0x03, 0x50
        /*0026*/ 	.short	0x0000


	//----- nvinfo : EIATTR_TCGEN05_1CTA_USED
	.align		4
        /*0028*/ 	.byte	0x01, 0x51
	.zero		2


	//----- nvinfo : EIATTR_MAXREG_COUNT
	.align		4
        /*002c*/ 	.byte	0x03, 0x1b
        /*002e*/ 	.short	0x00ff


	//----- nvinfo : EIATTR_NUM_BARRIERS
	.align		4
        /*0030*/ 	.byte	0x02, 0x4c
        /*0032*/ 	.byte	0x07
	.zero		1


	//----- nvinfo : EIATTR_EXTERNS
	.align		4
        /*0034*/ 	.byte	0x04, 0x0f
        /*0036*/ 	.short	(.L_39 - .L_38)


	//   ....[0]....
	.align		4
.L_38:
        /*0038*/ 	.word	index@(__assertfail)


	//----- nvinfo : EIATTR_MERCURY_ISA_VERSION
	.align		4
.L_39:
        /*003c*/ 	.byte	0x03, 0x5f
        /*003e*/ 	.short	0x0101


	//----- nvinfo : EIATTR_INT_WARP_WIDE_INSTR_OFFSETS
	.align		4
        /*0040*/ 	.byte	0x04, 0x31
        /*0042*/ 	.short	(.L_41 - .L_40)


	//   ....[0]....
.L_40:
        /*0044*/ 	.word	0x00001d40


	//   ....[1]....
        /*0048*/ 	.word	0x000035e0


	//   ....[2]....
        /*004c*/ 	.word	0x00003600


	//   ....[3]....
        /*0050*/ 	.word	0x00003630


	//   ....[4]....
        /*0054*/ 	.word	0x00003f70


	//   ....[5]....
        /*0058*/ 	.word	0x00003fe0


	//   ....[6]....
        /*005c*/ 	.word	0x000040c0


	//   ....[7]....
        /*0060*/ 	.word	0x00004140


	//   ....[8]....
        /*0064*/ 	.word	0x00004250


	//   ....[9]....
        /*0068*/ 	.word	0x000042e0


	//   ....[10]....
        /*006c*/ 	.word	0x000044c0


	//   ....[11]....
        /*0070*/ 	.word	0x00004620


	//   ....[12]....
        /*0074*/ 	.word	0x00005560


	//----- nvinfo : EIATTR_COOP_GROUP_MASK_REGIDS
	.align		4
.L_41:
        /*0078*/ 	.byte	0x04, 0x29
        /*007a*/ 	.short	(.L_43 - .L_42)


	//   ....[0]....
.L_42:
        /*007c*/ 	.word	0xffffffff


	//   ....[1]....
        /*0080*/ 	.word	0xffffffff


	//   ....[2]....
        /*0084*/ 	.word	0xffffffff


	//   ....[3]....
        /*0088*/ 	.word	0xffffffff


	//   ....[4]....
        /*008c*/ 	.word	0xffffffff


	//   ....[5]....
        /*0090*/ 	.word	0xffffffff


	//   ....[6]....
        /*0094*/ 	.word	0xffffffff


	//   ....[7]....
        /*0098*/ 	.word	0xffffffff


	//   ....[8]....
        /*009c*/ 	.word	0xffffffff


	//   ....[9]....
        /*00a0*/ 	.word	0xffffffff


	//   ....[10]....
        /*00a4*/ 	.word	0xffffffff


	//   ....[11]....
        /*00a8*/ 	.word	0xffffffff


	//   ....[12]....
        /*00ac*/ 	.word	0xffffffff


	//----- nvinfo : EIATTR_COOP_GROUP_INSTR_OFFSETS
	.align		4
.L_43:
        /*00b0*/ 	.byte	0x04, 0x28
        /*00b2*/ 	.short	(.L_45 - .L_44)


	//   ....[0]....
.L_44:
        /*00b4*/ 	.word	0x00000090


	//   ....[1]....
        /*00b8*/ 	.word	0x000004a0


	//   ....[2]....
        /*00bc*/ 	.word	0x000005f0


	//   ....[3]....
        /*00c0*/ 	.word	0x00000790


	//   ....[4]....
        /*00c4*/ 	.word	0x00000890


	//   ....[5]....
        /*00c8*/ 	.word	0x00000a00


	//   ....[6]....
        /*00cc*/ 	.word	0x00000b60


	//   ....[7]....
        /*00d0*/ 	.word	0x00001c20


	//   ....[8]....
        /*00d4*/ 	.word	0x00002970


	//   ....[9]....
        /*00d8*/ 	.word	0x00002b80


	//   ....[10]....
        /*00dc*/ 	.word	0x00002bb0


	//   ....[11]....
        /*00e0*/ 	.word	0x000034c0


	//   ....[12]....
        /*00e4*/ 	.word	0x000036f0


	//----- nvinfo : EIATTR_VRC_CTA_INIT_COUNT
	.align		4
.L_45:
        /*00e8*/ 	.byte	0x02, 0x4a
        /*00ea*/ 	.byte	0x80
	.zero		1


	//----- nvinfo : EIATTR_SYSCALL_OFFSETS
	.align		4
        /*00ec*/ 	.byte	0x04, 0x46
        /*00ee*/ 	.short	(.L_47 - .L_46)


	//   ....[0]....
.L_46:
        /*00f0*/ 	.word	0x00005040


	//   ....[1]....
        /*00f4*/ 	.word	0x00005130


	//   ....[2]....
        /*00f8*/ 	.word	0x00005bc0


	//----- nvinfo : EIATTR_MBARRIER_INSTR_OFFSETS
	.align		4
.L_47:
        /*00fc*/ 	.byte	0x04, 0x39
        /*00fe*/ 	.short	(.L_49 - .L_48)


	//   ....[0]....
.L_48:
        /*0100*/ 	.word	0x00000580
        /*0104*/ 	.word	0x000000ff
        /*0108*/ 	.word	0x00000000
        /*010c*/ 	.short	0x0100
        /*010e*/ 	.byte	0x05
	.zero		1


	//   ....[1]....
        /*0110*/ 	.word	0x00000590
        /*0114*/ 	.word	0x000000ff
        /*0118*/ 	.word	0x00000018
        /*011c*/ 	.short	0x0100
        /*011e*/ 	.byte	0x05
	.zero		1


	//   ....[2]....
        /*0120*/ 	.word	0x000005a0
        /*0124*/ 	.word	0x000000ff
        /*0128*/ 	.word	0x00000008
        /*012c*/ 	.short	0x0100
        /*012e*/ 	.byte	0x05
	.zero		1


	//   ....[3]....
        /*0130*/ 	.word	0x000005b0
        /*0134*/ 	.word	0x000000ff
        /*0138*/ 	.word	0x00000020
        /*013c*/ 	.short	0x0100
        /*013e*/ 	.byte	0x05
	.zero		1


	//   ....[4]....
        /*0140*/ 	.word	0x000005c0
        /*0144*/ 	.word	0x000000ff
        /*0148*/ 	.word	0x00000010
        /*014c*/ 	.short	0x0100
        /*014e*/ 	.byte	0x05
	.zero		1


	//   ....[5]....
        /*0150*/ 	.word	0x000005d0
        /*0154*/ 	.word	0x000000ff
        /*0158*/ 	.word	0x00000028
        /*015c*/ 	.short	0x0100
        /*015e*/ 	.byte	0x05
	.zero		1


	//   ....[6]....
        /*0160*/ 	.word	0x00000700
        /*0164*/ 	.word	0x000000ff
        /*0168*/ 	.word	0x00000030
        /*016c*/ 	.short	0x0100
        /*016e*/ 	.byte	0x07
	.zero		1


	//   ....[7]....
        /*0170*/ 	.word	0x00000710
        /*0174*/ 	.word	0x000000ff
        /*0178*/ 	.word	0x00000050
        /*017c*/ 	.short	0x0100
        /*017e*/ 	.byte	0x07
	.zero		1


	//   ....[8]....
        /*0180*/ 	.word	0x00000720
        /*0184*/ 	.word	0x000000ff
        /*0188*/ 	.word	0x00000038
        /*018c*/ 	.short	0x0100
        /*018e*/ 	.byte	0x07
	.zero		1


	//   ....[9]....
        /*0190*/ 	.word	0x00000730
        /*0194*/ 	.word	0x000000ff
        /*0198*/ 	.word	0x00000058
        /*019c*/ 	.short	0x0100
        /*019e*/ 	.byte	0x07
	.zero		1


	//   ....[10]....
        /*01a0*/ 	.word	0x00000740
        /*01a4*/ 	.word	0x000000ff
        /*01a8*/ 	.word	0x00000040
        /*01ac*/ 	.short	0x0100
        /*01ae*/ 	.byte	0x07
	.zero		1


	//   ....[11]....
        /*01b0*/ 	.word	0x00000750
        /*01b4*/ 	.word	0x000000ff
        /*01b8*/ 	.word	0x00000060
        /*01bc*/ 	.short	0x0100
        /*01be*/ 	.byte	0x07
	.zero		1


	//   ....[12]....
        /*01c0*/ 	.word	0x00000760
        /*01c4*/ 	.word	0x000000ff
        /*01c8*/ 	.word	0x00000048
        /*01cc*/ 	.short	0x0100
        /*01ce*/ 	.byte	0x07
	.zero		1


	//   ....[13]....
        /*01d0*/ 	.word	0x00000770
        /*01d4*/ 	.word	0x000000ff
        /*01d8*/ 	.word	0x00000068
        /*01dc*/ 	.short	0x0100
        /*01de*/ 	.byte	0x07
	.zero		1


	//   ....[14]....
        /*01e0*/ 	.word	0x00000860
        /*01e4*/ 	.word	0x000000ff
        /*01e8*/ 	.word	0x00000070
        /*01ec*/ 	.short	0x0100
        /*01ee*/ 	.byte	0x05
	.zero		1


	//   ....[15]....
        /*01f0*/ 	.word	0x00000870
        /*01f4*/ 	.word	0x000000ff
        /*01f8*/ 	.word	0x00000078
        /*01fc*/ 	.short	0x0100
        /*01fe*/ 	.byte	0x05
	.zero		1


	//   ....[16]....
        /*0200*/ 	.word	0x000009b0
        /*0204*/ 	.word	0x000000ff
        /*0208*/ 	.word	0x00000080
        /*020c*/ 	.short	0x0100
        /*020e*/ 	.byte	0x05
	.zero		1


	//   ....[17]....
        /*0210*/ 	.word	0x000009c0
        /*0214*/ 	.word	0x000000ff
        /*0218*/ 	.word	0x00000090
        /*021c*/ 	.short	0x0100
        /*021e*/ 	.byte	0x05
	.zero		1


	//   ....[18]....
        /*0220*/ 	.word	0x000009d0
        /*0224*/ 	.word	0x000000ff
        /*0228*/ 	.word	0x00000088
        /*022c*/ 	.short	0x0100
        /*022e*/ 	.byte	0x05
	.zero		1


	//   ....[19]....
        /*0230*/ 	.word	0x000009e0
        /*0234*/ 	.word	0x000000ff
        /*0238*/ 	.word	0x00000098
        /*023c*/ 	.short	0x0100
        /*023e*/ 	.byte	0x05
	.zero		1


	//   ....[20]....
        /*0240*/ 	.word	0x00000b10
        /*0244*/ 	.word	0x000000ff
        /*0248*/ 	.word	0x000000a0
        /*024c*/ 	.short	0x0100
        /*024e*/ 	.byte	0x07
	.zero		1


	//   ....[21]....
        /*0250*/ 	.word	0x00000b20
        /*0254*/ 	.word	0x000000ff
        /*0258*/ 	.word	0x000000b0
        /*025c*/ 	.short	0x0100
        /*025e*/ 	.byte	0x07
	.zero		1


	//   ....[22]....
        /*0260*/ 	.word	0x00000b30
        /*0264*/ 	.word	0x000000ff
        /*0268*/ 	.word	0x000000a8
        /*026c*/ 	.short	0x0100
        /*026e*/ 	.byte	0x07
	.zero		1


	//   ....[23]....
        /*0270*/ 	.word	0x00000b40
        /*0274*/ 	.word	0x000000ff
        /*0278*/ 	.word	0x000000b8
        /*027c*/ 	.short	0x0100
        /*027e*/ 	.byte	0x07
	.zero		1


	//   ....[24]....
        /*0280*/ 	.word	0x00000c30
        /*0284*/ 	.word	0x000000ff
        /*0288*/ 	.word	0x000000c0
        /*028c*/ 	.short	0x0100
        /*028e*/ 	.byte	0x05
	.zero		1


	//   ....[25]....
        /*0290*/ 	.word	0x00000c40
        /*0294*/ 	.word	0x000000ff
        /*0298*/ 	.word	0x000000d0
        /*029c*/ 	.short	0x0100
        /*029e*/ 	.byte	0x05
	.zero		1


	//   ....[26]....
        /*02a0*/ 	.word	0x00000c50
        /*02a4*/ 	.word	0x000000ff
        /*02a8*/ 	.word	0x000000c8
        /*02ac*/ 	.short	0x0100
        /*02ae*/ 	.byte	0x05
	.zero		1


	//   ....[27]....
        /*02b0*/ 	.word	0x00000c60
        /*02b4*/ 	.word	0x000000ff
        /*02b8*/ 	.word	0x000000d8
        /*02bc*/ 	.short	0x0100
        /*02be*/ 	.byte	0x05
	.zero		1


	//   ....[28]....
        /*02c0*/ 	.word	0x00001510
        /*02c4*/ 	.word	0x00000003
        /*02c8*/ 	.word	0x000000d0
        /*02cc*/ 	.short	0x010a
        /*02ce*/ 	.byte	0xff
	.zero		1


	//   ....[29]....
        /*02d0*/ 	.word	0x00001540
        /*02d4*/ 	.word	0x00000003
        /*02d8*/ 	.word	0x000000c0
        /*02dc*/ 	.short	0x0101
        /*02de*/ 	.byte	0xff
	.zero		1


	//   ....[30]....
        /*02e0*/ 	.word	0x00001610
        /*02e4*/ 	.word	0x000000ff
        /*02e8*/ 	.word	0x00000018
        /*02ec*/ 	.short	0x010a
        /*02ee*/ 	.byte	0x08
	.zero		1


	//   ....[31]....
        /*02f0*/ 	.word	0x000016b0
        /*02f4*/ 	.word	0x000000ff
        /*02f8*/ 	.word	0x00000018
        /*02fc*/ 	.short	0x010a
        /*02fe*/ 	.byte	0x21
	.zero		1


	//   ....[32]....
        /*0300*/ 	.word	0x00001800
        /*0304*/ 	.word	0x000000ff
        /*0308*/ 	.word	0x00000018
        /*030c*/ 	.short	0x010a
        /*030e*/ 	.byte	0x08
	.zero		1


	//   ....[33]....
        /*0310*/ 	.word	0x00001930
        /*0314*/ 	.word	0x000000ff
        /*0318*/ 	.word	0x00000078
        /*031c*/ 	.short	0x0101
        /*031e*/ 	.byte	0x04
	.zero		1


	//   ....[34]....
        /*0320*/ 	.word	0x00001940
        /*0324*/ 	.word	0x000000ff
        /*0328*/ 	.word	0x00000018
        /*032c*/ 	.short	0x010a
        /*032e*/ 	.byte	0x08
	.zero		1


	//   ....[35]....
        /*0330*/ 	.word	0x000019c0
        /*0334*/ 	.word	0x000000ff
        /*0338*/ 	.word	0x00000018
        /*033c*/ 	.short	0x010a
        /*033e*/ 	.byte	0x11
	.zero		1


	//   ....[36]....
        /*0340*/ 	.word	0x00001b10
        /*0344*/ 	.word	0x000000ff
        /*0348*/ 	.word	0x00000018
        /*034c*/ 	.short	0x010a
        /*034e*/ 	.byte	0x08
	.zero		1


	//   ....[37]....
        /*0350*/ 	.word	0x00001c50
        /*0354*/ 	.word	0x00000002
        /*0358*/ 	.word	0x00000080
        /*035c*/ 	.short	0x010a
        /*035e*/ 	.byte	0xff
	.zero		1


	//   ....[38]....
        /*0360*/ 	.word	0x00001d10
        /*0364*/ 	.word	0x00000002
        /*0368*/ 	.word	0x00000000
        /*036c*/ 	.short	0x0101
        /*036e*/ 	.byte	0xff
	.zero		1


	//   ....[39]....
        /*0370*/ 	.word	0x00002270
        /*0374*/ 	.word	0x000000ff
        /*0378*/ 	.word	0x00000000
        /*037c*/ 	.short	0x010a
        /*037e*/ 	.byte	0x05
	.zero		1


	//   ....[40]....
        /*0380*/ 	.word	0x00002300
        /*0384*/ 	.word	0x000000ff
        /*0388*/ 	.word	0x00000000
        /*038c*/ 	.short	0x010a
        /*038e*/ 	.byte	0x05
	.zero		1


	//   ....[41]....
        /*0390*/ 	.word	0x000023a0
        /*0394*/ 	.word	0x00000000
        /*0398*/ 	.word	0x00000000
        /*039c*/ 	.short	0x010a
        /*039e*/ 	.byte	0xff
	.zero		1


	//   ....[42]....
        /*03a0*/ 	.word	0x000024c0
        /*03a4*/ 	.word	0x00000000
        /*03a8*/ 	.word	0x000000c0
        /*03ac*/ 	.short	0x010a
        /*03ae*/ 	.byte	0xff
	.zero		1


	//   ....[43]....
        /*03b0*/ 	.word	0x00002520
        /*03b4*/ 	.word	0x00000004
        /*03b8*/ 	.word	0x00000000
        /*03bc*/ 	.short	0x0101
        /*03be*/ 	.byte	0xff
	.zero		1


	//   ....[44]....
        /*03c0*/ 	.word	0x00002540
        /*03c4*/ 	.word	0x000000ff
        /*03c8*/ 	.word	0x00000090
        /*03cc*/ 	.short	0x010a
        /*03ce*/ 	.byte	0x05
	.zero		1


	//   ....[45]....
        /*03d0*/ 	.word	0x00002660
        /*03d4*/ 	.word	0x00000000
        /*03d8*/ 	.word	0x00000080
        /*03dc*/ 	.short	0x010a
        /*03de*/ 	.byte	0xff
	.zero		1


	//   ....[46]....
        /*03e0*/ 	.word	0x00002770
        /*03e4*/ 	.word	0x00000000
        /*03e8*/ 	.word	0x00000000
        /*03ec*/ 	.short	0x0101
        /*03ee*/ 	.byte	0xff
	.zero		1


	//   ....[47]....
        /*03f0*/ 	.word	0x00002800
        /*03f4*/ 	.word	0x000000ff
        /*03f8*/ 	.word	0x00000090
        /*03fc*/ 	.short	0x0106
        /*03fe*/ 	.byte	0x05
	.zero		1


	//   ....[48]....
        /*0400*/ 	.word	0x00002820
        /*0404*/ 	.word	0x000000ff
        /*0408*/ 	.word	0x00000090
        /*040c*/ 	.short	0x010a
        /*040e*/ 	.byte	0x05
	.zero		1


	//   ....[49]....
        /*0410*/ 	.word	0x000028b0
        /*0414*/ 	.word	0x000000ff
        /*0418*/ 	.word	0x00000090
        /*041c*/ 	.short	0x0106
        /*041e*/ 	.byte	0x04
	.zero		1


	//   ....[50]....
        /*0420*/ 	.word	0x000028f0
        /*0424*/ 	.word	0x00000000
        /*0428*/ 	.word	0x00000090
        /*042c*/ 	.short	0x010a
        /*042e*/ 	.byte	0xff
	.zero		1


	//   ....[51]....
        /*0430*/ 	.word	0x00002e30
        /*0434*/ 	.word	0x00000000
        /*0438*/ 	.word	0x00000080
        /*043c*/ 	.short	0x010a
        /*043e*/ 	.byte	0xff
	.zero		1


	//   ....[52]....
        /*0440*/ 	.word	0x00002f40
        /*0444*/ 	.word	0x00000003
        /*0448*/ 	.word	0x00000000
        /*044c*/ 	.short	0x0101
        /*044e*/ 	.byte	0xff
	.zero		1


	//   ....[53]....
        /*0450*/ 	.word	0x00002f50
        /*0454*/ 	.word	0x000000ff
        /*0458*/ 	.word	0x00000000
        /*045c*/ 	.short	0x010a
        /*045e*/ 	.byte	0x06
	.zero		1


	//   ....[54]....
        /*0460*/ 	.word	0x00002f70
        /*0464*/ 	.word	0x000000ff
        /*0468*/ 	.word	0x000000b0
        /*046c*/ 	.short	0x010a
        /*046e*/ 	.byte	0x07
	.zero		1


	//   ....[55]....
        /*0470*/ 	.word	0x00003040
        /*0474*/ 	.word	0x000000ff
        /*0478*/ 	.word	0x00000000
        /*047c*/ 	.short	0x010a
        /*047e*/ 	.byte	0x06
	.zero		1


	//   ....[56]....
        /*0480*/ 	.word	0x00003170
        /*0484*/ 	.word	0x000000ff
        /*0488*/ 	.word	0x00000000
        /*048c*/ 	.short	0x010a
        /*048e*/ 	.byte	0x1a
	.zero		1


	//   ....[57]....
        /*0490*/ 	.word	0x00003410
        /*0494*/ 	.word	0x000000ff
        /*0498*/ 	.word	0x00000000
        /*049c*/ 	.short	0x010a
        /*049e*/ 	.byte	0x06
	.zero		1


	//   ....[58]....
        /*04a0*/ 	.word	0x000034a0
        /*04a4*/ 	.word	0x000000ff
        /*04a8*/ 	.word	0x00000000
        /*04ac*/ 	.short	0x010a
        /*04ae*/ 	.byte	0x07
	.zero		1


	//   ....[59]....
        /*04b0*/ 	.word	0x00003920
        /*04b4*/ 	.word	0x00000000
        /*04b8*/ 	.word	0x00000080
        /*04bc*/ 	.short	0x010a
        /*04be*/ 	.byte	0xff
	.zero		1


	//   ....[60]....
        /*04c0*/ 	.word	0x000039e0
        /*04c4*/ 	.word	0x00000000
        /*04c8*/ 	.word	0x00000000
        /*04cc*/ 	.short	0x0101
        /*04ce*/ 	.byte	0xff
	.zero		1


	//   ....[61]....
        /*04d0*/ 	.word	0x00003d00
        /*04d4*/ 	.word	0x000000ff
        /*04d8*/ 	.word	0x00000078
        /*04dc*/ 	.short	0x010a
        /*04de*/ 	.byte	0x07
	.zero		1


	//   ....[62]....
        /*04e0*/ 	.word	0x00003ef0
        /*04e4*/ 	.word	0x000000ff
        /*04e8*/ 	.word	0x00000050
        /*04ec*/ 	.short	0x010a
        /*04ee*/ 	.byte	0x07
	.zero		1


	//   ....[63]....
        /*04f0*/ 	.word	0x00004060
        /*04f4*/ 	.word	0x000000ff
        /*04f8*/ 	.word	0x00000030
        /*04fc*/ 	.short	0x010b
        /*04fe*/ 	.byte	0x07
	.zero		1


	//   ....[64]....
        /*0500*/ 	.word	0x00004070
        /*0504*/ 	.word	0x000000ff
        /*0508*/ 	.word	0x00000000
        /*050c*/ 	.short	0x0101
        /*050e*/ 	.byte	0x08
	.zero		1


	//   ....[65]....
        /*0510*/ 	.word	0x00004090
        /*0514*/ 	.word	0x000000ff
        /*0518*/ 	.word	0x00000058
        /*051c*/ 	.short	0x010a
        /*051e*/ 	.byte	0x07
	.zero		1


	//   ....[66]....
        /*0520*/ 	.word	0x000041f0
        /*0524*/ 	.word	0x000000ff
        /*0528*/ 	.word	0x00000038
        /*052c*/ 	.short	0x010b
        /*052e*/ 	.byte	0x07
	.zero		1


	//   ....[67]....
        /*0530*/ 	.word	0x00004200
        /*0534*/ 	.word	0x000000ff
        /*0538*/ 	.word	0x00000000
        /*053c*/ 	.short	0x0101
        /*053e*/ 	.byte	0x08
	.zero		1


	//   ....[68]....
        /*0540*/ 	.word	0x00004210
        /*0544*/ 	.word	0x000000ff
        /*0548*/ 	.word	0x00000060
        /*054c*/ 	.short	0x010a
        /*054e*/ 	.byte	0x07
	.zero		1


	//   ....[69]....
        /*0550*/ 	.word	0x000043b0
        /*0554*/ 	.word	0x000000ff
        /*0558*/ 	.word	0x00000040
        /*055c*/ 	.short	0x010b
        /*055e*/ 	.byte	0x07
	.zero		1


	//   ....[70]....
        /*0560*/ 	.word	0x00004420
        /*0564*/ 	.word	0x000000ff
        /*0568*/ 	.word	0x00000000
        /*056c*/ 	.short	0x0101
        /*056e*/ 	.byte	0x08
	.zero		1


	//   ....[71]....
        /*0570*/ 	.word	0x00004450
        /*0574*/ 	.word	0x000000ff
        /*0578*/ 	.word	0x00000068
        /*057c*/ 	.short	0x010a
        /*057e*/ 	.byte	0x07
	.zero		1


	//   ....[72]....
        /*0580*/ 	.word	0x00004660
        /*0584*/ 	.word	0x000000ff
        /*0588*/ 	.word	0x00000048
        /*058c*/ 	.short	0x010b
        /*058e*/ 	.byte	0x07
	.zero		1


	//   ....[73]....
        /*0590*/ 	.word	0x00004680
        /*0594*/ 	.word	0x000000ff
        /*0598*/ 	.word	0x00000000
        /*059c*/ 	.short	0x0101
        /*059e*/ 	.byte	0x0d
	.zero		1


	//   ....[74]....
        /*05a0*/ 	.word	0x000046b0
        /*05a4*/ 	.word	0x000000ff
        /*05a8*/ 	.word	0x00000050
        /*05ac*/ 	.short	0x010a
        /*05ae*/ 	.byte	0x07
	.zero		1


	//   ....[75]....
        /*05b0*/ 	.word	0x000046d0
        /*05b4*/ 	.word	0x000000ff
        /*05b8*/ 	.word	0x00000058
        /*05bc*/ 	.short	0x010a
        /*05be*/ 	.byte	0x07
	.zero		1


	//   ....[76]....
        /*05c0*/ 	.word	0x000046f0
        /*05c4*/ 	.word	0x000000ff
        /*05c8*/ 	.word	0x00000060
        /*05cc*/ 	.short	0x010a
        /*05ce*/ 	.byte	0x07
	.zero		1


	//   ....[77]....
        /*05d0*/ 	.word	0x00004730
        /*05d4*/ 	.word	0x00000000
        /*05d8*/ 	.word	0x00000068
        /*05dc*/ 	.short	0x010a
        /*05de*/ 	.byte	0xff
	.zero		1


	//   ....[78]....
        /*05e0*/ 	.word	0x000049e0
        /*05e4*/ 	.word	0x00000000
        /*05e8*/ 	.word	0x00000080
        /*05ec*/ 	.short	0x010a
        /*05ee*/ 	.byte	0xff
	.zero		1


	//   ....[79]....
        /*05f0*/ 	.word	0x00004aa0
        /*05f4*/ 	.word	0x00000000
        /*05f8*/ 	.word	0x00000000
        /*05fc*/ 	.short	0x0101
        /*05fe*/ 	.byte	0xff
	.zero		1


	//   ....[80]....
        /*0600*/ 	.word	0x00005640
        /*0604*/ 	.word	0x000000ff
        /*0608*/ 	.word	0x00000030
        /*060c*/ 	.short	0x010a
        /*060e*/ 	.byte	0x04
	.zero		1


	//   ....[81]....
        /*0610*/ 	.word	0x00005680
        /*0614*/ 	.word	0x00000005
        /*0618*/ 	.word	0x000000a0
        /*061c*/ 	.short	0x010a
        /*061e*/ 	.byte	0xff
	.zero		1


	//   ....[82]....
        /*0620*/ 	.word	0x00005880
        /*0624*/ 	.word	0x00000003
        /*0628*/ 	.word	0x00000030
        /*062c*/ 	.short	0x010a
        /*062e*/ 	.byte	0xff
	.zero		1


	//   ....[83]....
        /*0630*/ 	.word	0x00005a90
        /*0634*/ 	.word	0x0000007c
        /*0638*/ 	.word	0x000000a0
        /*063c*/ 	.short	0x010a
        /*063e*/ 	.byte	0xff
	.zero		1


	//   ....[84]....
        /*0640*/ 	.word	0x00005d00
        /*0644*/ 	.word	0x0000007c
        /*0648*/ 	.word	0x00000000
        /*064c*/ 	.short	0x0101
        /*064e*/ 	.byte	0xff
	.zero		1


	//   ....[85]....
        /*0650*/ 	.word	0x0000cf50
        /*0654*/ 	.word	0x00000000
        /*0658*/ 	.word	0x00000000
        /*065c*/ 	.short	0x0101
        /*065e*/ 	.byte	0xff
	.zero		1


	//   ....[86]....
        /*0660*/ 	.word	0x0000cfd0
        /*0664*/ 	.word	0x00000003
        /*0668*/ 	.word	0x00000030
        /*066c*/ 	.short	0x010a
        /*066e*/ 	.byte	0xff
	.zero		1


	//   ....[87]....
        /*0670*/ 	.word	0x0000d230
        /*0674*/ 	.word	0x00000000
        /*0678*/ 	.word	0x00000000
        /*067c*/ 	.short	0x0101
        /*067e*/ 	.byte	0xff
	.zero		1


	//   ....[88]....
        /*0680*/ 	.word	0x0000d250
        /*0684*/ 	.word	0x00000003
        /*0688*/ 	.word	0x000000d0
        /*068c*/ 	.short	0x010a
        /*068e*/ 	.byte	0xff
	.zero		1


	//   ....[89]....
        /*0690*/ 	.word	0x0000d2b0
        /*0694*/ 	.word	0x00000002
        /*0698*/ 	.word	0x00000018
        /*069c*/ 	.short	0x010a
        /*069e*/ 	.byte	0xff
	.zero		1


	//   ....[90]....
        /*06a0*/ 	.word	0x0000d310
        /*06a4*/ 	.word	0x00000002
        /*06a8*/ 	.word	0x00000018
        /*06ac*/ 	.short	0x010a
        /*06ae*/ 	.byte	0xff
	.zero		1


	//   ....[91]....
        /*06b0*/ 	.word	0x0000d360
        /*06b4*/ 	.word	0x00000002
        /*06b8*/ 	.word	0x00000080
        /*06bc*/ 	.short	0x010a
        /*06be*/ 	.byte	0xff
	.zero		1


	//   ....[92]....
        /*06c0*/ 	.word	0x0000d3c0
        /*06c4*/ 	.word	0x00000000
        /*06c8*/ 	.word	0x00000000
        /*06cc*/ 	.short	0x010a
        /*06ce*/ 	.byte	0xff
	.zero		1


	//   ....[93]....
        /*06d0*/ 	.word	0x0000d420
        /*06d4*/ 	.word	0x00000000
        /*06d8*/ 	.word	0x00000000
        /*06dc*/ 	.short	0x010a
        /*06de*/ 	.byte	0xff
	.zero		1


	//   ....[94]....
        /*06e0*/ 	.word	0x0000d470
        /*06e4*/ 	.word	0x00000000
        /*06e8*/ 	.word	0x000000c0
        /*06ec*/ 	.short	0x010a
        /*06ee*/ 	.byte	0xff
	.zero		1


	//   ....[95]....
        /*06f0*/ 	.word	0x0000d4d0
        /*06f4*/ 	.word	0x00000000
        /*06f8*/ 	.word	0x00000090
        /*06fc*/ 	.short	0x010a
        /*06fe*/ 	.byte	0xff
	.zero		1


	//   ....[96]....
        /*0700*/ 	.word	0x0000d520
        /*0704*/ 	.word	0x00000000
        /*0708*/ 	.word	0x00000080
        /*070c*/ 	.short	0x010a
        /*070e*/ 	.byte	0xff
	.zero		1


	//   ....[97]....
        /*0710*/ 	.word	0x0000d580
        /*0714*/ 	.word	0x00000000
        /*0718*/ 	.word	0x00000090
        /*071c*/ 	.short	0x010a
        /*071e*/ 	.byte	0xff
	.zero		1


	//   ....[98]....
        /*0720*/ 	.word	0x0000d5d0
        /*0724*/ 	.word	0x00000000
        /*0728*/ 	.word	0x00000080
        /*072c*/ 	.short	0x010a
        /*072e*/ 	.byte	0xff
	.zero		1


	//   ....[99]....
        /*0730*/ 	.word	0x0000d630
        /*0734*/ 	.word	0x00000003
        /*0738*/ 	.word	0x000000b0
        /*073c*/ 	.short	0x010a
        /*073e*/ 	.byte	0xff
	.zero		1


	//   ....[100]....
        /*0740*/ 	.word	0x0000d690
        /*0744*/ 	.word	0x00000000
        /*0748*/ 	.word	0x00000000
        /*074c*/ 	.short	0x010a
        /*074e*/ 	.byte	0xff
	.zero		1


	//   ....[101]....
        /*0750*/ 	.word	0x0000d6f0
        /*0754*/ 	.word	0x00000000
        /*0758*/ 	.word	0x00000000
        /*075c*/ 	.short	0x010a
        /*075e*/ 	.byte	0xff
	.zero		1


	//   ....[102]....
        /*0760*/ 	.word	0x0000d750
        /*0764*/ 	.word	0x00000000
        /*0768*/ 	.word	0x00000000
        /*076c*/ 	.short	0x010a
        /*076e*/ 	.byte	0xff
	.zero		1


	//   ....[103]....
        /*0770*/ 	.word	0x0000d7a0
        /*0774*/ 	.word	0x00000000
        /*0778*/ 	.word	0x00000080
        /*077c*/ 	.short	0x010a
        /*077e*/ 	.byte	0xff
	.zero		1


	//   ....[104]....
        /*0780*/ 	.word	0x0000d800
        /*0784*/ 	.word	0x00000000
        /*0788*/ 	.word	0x00000078
        /*078c*/ 	.short	0x010a
        /*078e*/ 	.byte	0xff
	.zero		1


	//   ....[105]....
        /*0790*/ 	.word	0x0000d860
        /*0794*/ 	.word	0x00000003
        /*0798*/ 	.word	0x00000050
        /*079c*/ 	.short	0x010a
        /*079e*/ 	.byte	0xff
	.zero		1


	//   ....[106]....
        /*07a0*/ 	.word	0x0000d8c0
        /*07a4*/ 	.word	0x00000003
        /*07a8*/ 	.word	0x00000058
        /*07ac*/ 	.short	0x010a
        /*07ae*/ 	.byte	0xff
	.zero		1


	//   ....[107]....
        /*07b0*/ 	.word	0x0000d920
        /*07b4*/ 	.word	0x00000003
        /*07b8*/ 	.word	0x00000060
        /*07bc*/ 	.short	0x010a
        /*07be*/ 	.byte	0xff
	.zero		1


	//   ....[108]....
        /*07c0*/ 	.word	0x0000d980
        /*07c4*/ 	.word	0x00000003
        /*07c8*/ 	.word	0x00000068
        /*07cc*/ 	.short	0x010a
        /*07ce*/ 	.byte	0xff
	.zero		1


	//   ....[109]....
        /*07d0*/ 	.word	0x0000d9e0
        /*07d4*/ 	.word	0x00000000
        /*07d8*/ 	.word	0x00000050
        /*07dc*/ 	.short	0x010a
        /*07de*/ 	.byte	0xff
	.zero		1


	//   ....[110]....
        /*07e0*/ 	.word	0x0000da40
        /*07e4*/ 	.word	0x00000000
        /*07e8*/ 	.word	0x00000058
        /*07ec*/ 	.short	0x010a
        /*07ee*/ 	.byte	0xff
	.zero		1


	//   ....[111]....
        /*07f0*/ 	.word	0x0000daa0
        /*07f4*/ 	.word	0x00000000
        /*07f8*/ 	.word	0x00000060
        /*07fc*/ 	.short	0x010a
        /*07fe*/ 	.byte	0xff
	.zero		1


	//   ....[112]....
        /*0800*/ 	.word	0x0000daf0
        /*0804*/ 	.word	0x00000000
        /*0808*/ 	.word	0x00000080
        /*080c*/ 	.short	0x010a
        /*080e*/ 	.byte	0xff
	.zero		1


	//   ....[113]....
        /*0810*/ 	.word	0x0000db40
        /*0814*/ 	.word	0x00000003
        /*0818*/ 	.word	0x00000030
        /*081c*/ 	.short	0x010a
        /*081e*/ 	.byte	0xff
	.zero		1


	//   ....[114]....
        /*0820*/ 	.word	0x0000db90
        /*0824*/ 	.word	0x0000007c
        /*0828*/ 	.word	0x000000a0
        /*082c*/ 	.short	0x010a
        /*082e*/ 	.byte	0xff
	.zero		1


	//----- nvinfo : EIATTR_NUM_MBARRIERS
	.align		4
.L_49:
        /*0830*/ 	.byte	0x03, 0x38
        /*0832*/ 	.short	0x001c


	//----- nvinfo : EIATTR_EXIT_INSTR_OFFSETS
	.align		4
        /*0834*/ 	.byte	0x04, 0x1c
        /*0836*/ 	.short	(.L_51 - .L_50)


	//   ....[0]....
.L_50:
        /*0838*/ 	.word	0x000023d0


	//   ....[1]....
        /*083c*/ 	.word	0x000028c0


	//   ....[2]....
        /*0840*/ 	.word	0x00002920


	//   ....[3]....
        /*0844*/ 	.word	0x00003700


	//   ....[4]....
        /*0848*/ 	.word	0x00004760


	//   ....[5]....
        /*084c*/ 	.word	0x000047a0


	//   ....[6]....
        /*0850*/ 	.word	0x0000d110


	//   ....[7]....
        /*0854*/ 	.word	0x0000d190


	//   ....[8]....
        /*0858*/ 	.word	0x0000d1c0


	//   ....[9]....
        /*085c*/ 	.word	0x0000d240


	//----- nvinfo : EIATTR_MAX_THREADS
	.align		4
.L_51:
        /*0860*/ 	.byte	0x04, 0x05
        /*0862*/ 	.short	(.L_53 - .L_52)
.L_52:
        /*0864*/ 	.word	0x00000100
        /*0868*/ 	.word	0x00000001
        /*086c*/ 	.word	0x00000001


	//----- nvinfo : EIATTR_CRS_STACK_SIZE
	.align		4
.L_53:
        /*0870*/ 	.byte	0x04, 0x1e
        /*0872*/ 	.short	(.L_55 - .L_54)
.L_54:
        /*0874*/ 	.word	0x00000000


	//----- nvinfo : EIATTR_CBANK_PARAM_SIZE
	.align		4
.L_55:
        /*0878*/ 	.byte	0x03, 0x19
        /*087a*/ 	.short	0x0800


	//----- nvinfo : EIATTR_PARAM_CBANK
	.align		4
        /*087c*/ 	.byte	0x04, 0x0a
        /*087e*/ 	.short	(.L_57 - .L_56)
	.align		4
.L_56:
        /*0880*/ 	.word	index@(.nv.constant0._ZN7cutlass13device_kernelINS_4gemm6kernel13GemmUniversalIN4cute5tupleIJiiiiEEENS1_10collective13CollectiveMmaINS1_35MainloopSm100TmaUmmaWarpSpecializedILi3ELi2ELi2ENS5_IJNS4_1CILi1EEESB_SB_EEEEENS5_IJNSA_ILi128EEENSA_ILi256EEENSA_ILi64EEEEEENS_6half_tENS5_IJlSB_lEEESI_SJ_NS4_8TiledMMAINS4_8MMA_AtomIJNS4_20SM100_MMA_F16BF16_SSISI_SI_fLi128ELi256ELNS4_4UMMA5MajorE0ELSO_0ELNSN_7ScaleInE0ELSP_0EEEEEENS4_6LayoutISC_NS5_IJNSA_ILi0EEEST_ST_EEEEENS5_IJNS4_10UnderscoreESW_SW_EEEEENS4_13SM90_TMA_LOADENS4_14ComposedLayoutINS4_7SwizzleILi3ELi4ELi3EEENS4_18smem_ptr_flag_bitsILi16EEENSS_INS5_IJNSA_ILi8EEESG_EEENS5_IJSG_SB_EEEEEEEvNS4_8identityESZ_S19_vS1A_EENS_8epilogue10collective18CollectiveEpilogueINS1C_23Sm100TmaWarpSpecializedILi4ELi2ELi64ELb1ELb0EEEJSH_NS5_IJNSS_ISE_SB_EENSS_ISG_SB_EEEEESI_SJ_SI_SJ_NS1C_6fusion15FusionCallbacksIS1G_NS1K_13LinCombEltActINS1C_6thread7SigmoidESI_fSI_fLNS_15FloatRoundStyleE2EEESH_S1J_JEEENS4_5SM1004TMEM4LOAD26SM100_TMEM_LOAD_32dp32b64xESZ_S19_NS4_39AutoVectorizingCopyWithAssumedAlignmentILi128EEENS4_14SM90_TMA_STOREES19_S1X_S1X_EEEvvEEEEvNT_6ParamsE)
        /*0884*/ 	.short	0x0380
        /*0886*/ 	.short	0x0800


	//----- nvinfo : EIATTR_SW_WAR
	.align		4
.L_57:
        /*0888*/ 	.byte	0x04, 0x36
        /*088a*/ 	.short	(.L_59 - .L_58)
.L_58:
        /*088c*/ 	.word	0x00000008
.L_59:


//--------------------- .nv.callgraph             --------------------------
	.section	.nv.callgraph,"",@"SHT_CUDA_CALLGRAPH"
	.align	4
	.sectionentsize	8
	.align		4
        /*0000*/ 	.word	0x00000000
	.align		4
        /*0004*/ 	.word	0xffffffff
	.align		4
        /*0008*/ 	.word	index@(_ZN7cutlass13device_kernelINS_4gemm6kernel13GemmUniversalIN4cute5tupleIJiiiiEEENS1_10collective13CollectiveMmaINS1_35MainloopSm100TmaUmmaWarpSpecializedILi3ELi2ELi2ENS5_IJNS4_1CILi1EEESB_SB_EEEEENS5_IJNSA_ILi128EEENSA_ILi256EEENSA_ILi64EEEEEENS_6half_tENS5_IJlSB_lEEESI_SJ_NS4_8TiledMMAINS4_8MMA_AtomIJNS4_20SM100_MMA_F16BF16_SSISI_SI_fLi128ELi256ELNS4_4UMMA5MajorE0ELSO_0ELNSN_7ScaleInE0ELSP_0EEEEEENS4_6LayoutISC_NS5_IJNSA_ILi0EEEST_ST_EEEEENS5_IJNS4_10UnderscoreESW_SW_EEEEENS4_13SM90_TMA_LOADENS4_14ComposedLayoutINS4_7SwizzleILi3ELi4ELi3EEENS4_18smem_ptr_flag_bitsILi16EEENSS_INS5_IJNSA_ILi8EEESG_EEENS5_IJSG_SB_EEEEEEEvNS4_8identityESZ_S19_vS1A_EENS_8epilogue10collective18CollectiveEpilogueINS1C_23Sm100TmaWarpSpecializedILi4ELi2ELi64ELb1ELb0EEEJSH_NS5_IJNSS_ISE_SB_EENSS_ISG_SB_EEEEESI_SJ_SI_SJ_NS1C_6fusion15FusionCallbacksIS1G_NS1K_13LinCombEltActINS1C_6thread7SigmoidESI_fSI_fLNS_15FloatRoundStyleE2EEESH_S1J_JEEENS4_5SM1004TMEM4LOAD26SM100_TMEM_LOAD_32dp32b64xESZ_S19_NS4_39AutoVectorizingCopyWithAssumedAlignmentILi128EEENS4_14SM90_TMA_STOREES19_S1X_S1X_EEEvvEEEEvNT_6ParamsE)
	.align		4
        /*000c*/ 	.word	index@(__assertfail)
	.align		4
        /*0010*/ 	.word	0x00000000
	.align		4
        /*0014*/ 	.word	0xfffffffe
	.align		4
        /*0018*/ 	.word	0x00000000
	.align		4
        /*001c*/ 	.word	0xfffffffd
	.align		4
        /*0020*/ 	.word	0x00000000
	.align		4
        /*0024*/ 	.word	0xfffffffc


//--------------------- .nv.constant4             --------------------------
	.section	.nv.constant4,"a",@progbits
	.align	8
	.align		8
.nv.constant4:
        /*0000*/ 	.dword	__assertfail
	.align		8
        /*0008*/ 	.dword	__unnamed_1
	.align		8
        /*0010*/ 	.dword	__unnamed_2
	.align		8
        /*0018*/ 	.dword	_ZN39_INTERNAL_3b42cd1d_4_k_cu_f8d11e49_29214cuda3std3__45__cpo5beginE
	.align		8
        /*0020*/ 	.dword	_ZN39_INTERNAL_3b42cd1d_4_k_cu_f8d11e49_29214cuda3std3__45__cpo3endE
	.align		8
        /*0028*/ 	.dword	_ZN39_INTERNAL_3b42cd1d_4_k_cu_f8d11e49_29214cuda3std3__45__cpo6cbeginE
	.align		8
        /*0030*/ 	.dword	_ZN39_INTERNAL_3b42cd1d_4_k_cu_f8d11e49_29214cuda3std3__45__cpo4cendE
	.align		8
        /*0038*/ 	.dword	_ZN39_INTERNAL_3b42cd1d_4_k_cu_f8d11e49_29214cuda3std3__441_GLOBAL__N__3b42cd1d_4_k_cu_f8d11e49_29216ignoreE
	.align		8
        /*0040*/ 	.dword	_ZN39_INTERNAL_3b42cd1d_4_k_cu_f8d11e49_29214cuda3std3__419piecewise_constructE
	.align		8
        /*0048*/ 	.dword	_ZN39_INTERNAL_3b42cd1d_4_k_cu_f8d11e49_29214cuda3std3__48in_placeE
	.align		8
        /*0050*/ 	.dword	_ZN39_INTERNAL_3b42cd1d_4_k_cu_f8d11e49_29214cuda3std6ranges3__45__cpo4swapE
	.align		8
        /*0058*/ 	.dword	_ZN39_INTERNAL_3b42cd1d_4_k_cu_f8d11e49_29214cuda3std6ranges3__45__cpo9iter_moveE
	.align		8
        /*0060*/ 	.dword	_ZN39_INTERNAL_3b42cd1d_4_k_cu_f8d11e49_29214cute7productE
	.align		8
        /*0068*/ 	.dword	_ZN39_INTERNAL_3b42cd1d_4_k_cu_f8d11e49_29214cute1_E
	.align		8
        /*0070*/ 	.dword	$str$25
	.align		8
        /*0078*/ 	.dword	$str$26
	.align		8
        /*0080*/ 	.dword	$str$27
	.align		8
        /*0088*/ 	.dword	$str$28


//--------------------- .text._ZN7cutlass13device_kernelINS_4gemm6kernel13GemmUniversalIN4cute5tupleIJiiiiEEENS1_10collective13CollectiveMmaINS1_35MainloopSm100TmaUmmaWarpSpecializedILi3ELi2ELi2ENS5_IJNS4_1CILi1EEESB_SB_EEEEENS5_IJNSA_ILi128EEENSA_ILi256EEENSA_ILi64EEEEEENS_6half_tENS5_IJlSB_lEEESI_SJ_NS4_8TiledMMAINS4_8MMA_AtomIJNS4_20SM100_MMA_F16BF16_SSISI_SI_fLi128ELi256ELNS4_4UMMA5MajorE0ELSO_0ELNSN_7ScaleInE0ELSP_0EEEEEENS4_6LayoutISC_NS5_IJNSA_ILi0EEEST_ST_EEEEENS5_IJNS4_10UnderscoreESW_SW_EEEEENS4_13SM90_TMA_LOADENS4_14ComposedLayoutINS4_7SwizzleILi3ELi4ELi3EEENS4_18smem_ptr_flag_bitsILi16EEENSS_INS5_IJNSA_ILi8EEESG_EEENS5_IJSG_SB_EEEEEEEvNS4_8identityESZ_S19_vS1A_EENS_8epilogue10collective18CollectiveEpilogueINS1C_23Sm100TmaWarpSpecializedILi4ELi2ELi64ELb1ELb0EEEJSH_NS5_IJNSS_ISE_SB_EENSS_ISG_SB_EEEEESI_SJ_SI_SJ_NS1C_6fusion15FusionCallbacksIS1G_NS1K_13LinCombEltActINS1C_6thread7SigmoidESI_fSI_fLNS_15FloatRoundStyleE2EEESH_S1J_JEEENS4_5SM1004TMEM4LOAD26SM100_TMEM_LOAD_32dp32b64xESZ_S19_NS4_39AutoVectorizingCopyWithAssumedAlignmentILi128EEENS4_14SM90_TMA_STOREES19_S1X_S1X_EEEvvEEEEvNT_6ParamsE --------------------------
	.section	.text._ZN7cutlass13device_kernelINS_4gemm6kernel13GemmUniversalIN4cute5tupleIJiiiiEEENS1_10collective13CollectiveMmaINS1_35MainloopSm100TmaUmmaWarpSpecializedILi3ELi2ELi2ENS5_IJNS4_1CILi1EEESB_SB_EEEEENS5_IJNSA_ILi128EEENSA_ILi256EEENSA_ILi64EEEEEENS_6half_tENS5_IJlSB_lEEESI_SJ_NS4_8TiledMMAINS4_8MMA_AtomIJNS4_20SM100_MMA_F16BF16_SSISI_SI_fLi128ELi256ELNS4_4UMMA5MajorE0ELSO_0ELNSN_7ScaleInE0ELSP_0EEEEEENS4_6LayoutISC_NS5_IJNSA_ILi0EEEST_ST_EEEEENS5_IJNS4_10UnderscoreESW_SW_EEEEENS4_13SM90_TMA_LOADENS4_14ComposedLayoutINS4_7SwizzleILi3ELi4ELi3EEENS4_18smem_ptr_flag_bitsILi16EEENSS_INS5_IJNSA_ILi8EEESG_EEENS5_IJSG_SB_EEEEEEEvNS4_8identityESZ_S19_vS1A_EENS_8epilogue10collective18CollectiveEpilogueINS1C_23Sm100TmaWarpSpecializedILi4ELi2ELi64ELb1ELb0EEEJSH_NS5_IJNSS_ISE_SB_EENSS_ISG_SB_EEEEESI_SJ_SI_SJ_NS1C_6fusion15FusionCallbacksIS1G_NS1K_13LinCombEltActINS1C_6thread7SigmoidESI_fSI_fLNS_15FloatRoundStyleE2EEESH_S1J_JEEENS4_5SM1004TMEM4LOAD26SM100_TMEM_LOAD_32dp32b64xESZ_S19_NS4_39AutoVectorizingCopyWithAssumedAlignmentILi128EEENS4_14SM90_TMA_STOREES19_S1X_S1X_EEEvvEEEEvNT_6ParamsE,"ax",@progbits
	.align	128
.text._ZN7cutlass13device_kernelINS_4gemm6kernel13GemmUniversalIN4cute5tupleIJiiiiEEENS1_10collective13CollectiveMmaINS1_35MainloopSm100TmaUmmaWarpSpecializedILi3ELi2ELi2ENS5_IJNS4_1CILi1EEESB_SB_EEEEENS5_IJNSA_ILi128EEENSA_ILi256EEENSA_ILi64EEEEEENS_6half_tENS5_IJlSB_lEEESI_SJ_NS4_8TiledMMAINS4_8MMA_AtomIJNS4_20SM100_MMA_F16BF16_SSISI_SI_fLi128ELi256ELNS4_4UMMA5MajorE0ELSO_0ELNSN_7ScaleInE0ELSP_0EEEEEENS4_6LayoutISC_NS5_IJNSA_ILi0EEEST_ST_EEEEENS5_IJNS4_10UnderscoreESW_SW_EEEEENS4_13SM90_TMA_LOADENS4_14ComposedLayoutINS4_7SwizzleILi3ELi4ELi3EEENS4_18smem_ptr_flag_bitsILi16EEENSS_INS5_IJNSA_ILi8EEESG_EEENS5_IJSG_SB_EEEEEEEvNS4_8identityESZ_S19_vS1A_EENS_8epilogue10collective18CollectiveEpilogueINS1C_23Sm100TmaWarpSpecializedILi4ELi2ELi64ELb1ELb0EEEJSH_NS5_IJNSS_ISE_SB_EENSS_ISG_SB_EEEEESI_SJ_SI_SJ_NS1C_6fusion15FusionCallbacksIS1G_NS1K_13LinCombEltActINS1C_6thread7SigmoidESI_fSI_fLNS_15FloatRoundStyleE2EEESH_S1J_JEEENS4_5SM1004TMEM4LOAD26SM100_TMEM_LOAD_32dp32b64xESZ_S19_NS4_39AutoVectorizingCopyWithAssumedAlignmentILi128EEENS4_14SM90_TMA_STOREES19_S1X_S1X_EEEvvEEEEvNT_6ParamsE:
        .type           _ZN7cutlass13device_kernelINS_4gemm6kernel13GemmUniversalIN4cute5tupleIJiiiiEEENS1_10collective13CollectiveMmaINS1_35MainloopSm100TmaUmmaWarpSpecializedILi3ELi2ELi2ENS5_IJNS4_1CILi1EEESB_SB_EEEEENS5_IJNSA_ILi128EEENSA_ILi256EEENSA_ILi64EEEEEENS_6half_tENS5_IJlSB_lEEESI_SJ_NS4_8TiledMMAINS4_8MMA_AtomIJNS4_20SM100_MMA_F16BF16_SSISI_SI_fLi128ELi256ELNS4_4UMMA5MajorE0ELSO_0ELNSN_7ScaleInE0ELSP_0EEEEEENS4_6LayoutISC_NS5_IJNSA_ILi0EEEST_ST_EEEEENS5_IJNS4_10UnderscoreESW_SW_EEEEENS4_13SM90_TMA_LOADENS4_14ComposedLayoutINS4_7SwizzleILi3ELi4ELi3EEENS4_18smem_ptr_flag_bitsILi16EEENSS_INS5_IJNSA_ILi8EEESG_EEENS5_IJSG_SB_EEEEEEEvNS4_8identityESZ_S19_vS1A_EENS_8epilogue10collective18CollectiveEpilogueINS1C_23Sm100TmaWarpSpecializedILi4ELi2ELi64ELb1ELb0EEEJSH_NS5_IJNSS_ISE_SB_EENSS_ISG_SB_EEEEESI_SJ_SI_SJ_NS1C_6fusion15FusionCallbacksIS1G_NS1K_13LinCombEltActINS1C_6thread7SigmoidESI_fSI_fLNS_15FloatRoundStyleE2EEESH_S1J_JEEENS4_5SM1004TMEM4LOAD26SM100_TMEM_LOAD_32dp32b64xESZ_S19_NS4_39AutoVectorizingCopyWithAssumedAlignmentILi128EEENS4_14SM90_TMA_STOREES19_S1X_S1X_EEEvvEEEEvNT_6ParamsE,@function
        .size           _ZN7cutlass13device_kernelINS_4gemm6kernel13GemmUniversalIN4cute5tupleIJiiiiEEENS1_10collective13CollectiveMmaINS1_35MainloopSm100TmaUmmaWarpSpecializedILi3ELi2ELi2ENS5_IJNS4_1CILi1EEESB_SB_EEEEENS5_IJNSA_ILi128EEENSA_ILi256EEENSA_ILi64EEEEEENS_6half_tENS5_IJlSB_lEEESI_SJ_NS4_8TiledMMAINS4_8MMA_AtomIJNS4_20SM100_MMA_F16BF16_SSISI_SI_fLi128ELi256ELNS4_4UMMA5MajorE0ELSO_0ELNSN_7ScaleInE0ELSP_0EEEEEENS4_6LayoutISC_NS5_IJNSA_ILi0EEEST_ST_EEEEENS5_IJNS4_10UnderscoreESW_SW_EEEEENS4_13SM90_TMA_LOADENS4_14ComposedLayoutINS4_7SwizzleILi3ELi4ELi3EEENS4_18smem_ptr_flag_bitsILi16EEENSS_INS5_IJNSA_ILi8EEESG_EEENS5_IJSG_SB_EEEEEEEvNS4_8identityESZ_S19_vS1A_EENS_8epilogue10collective18CollectiveEpilogueINS1C_23Sm100TmaWarpSpecializedILi4ELi2ELi64ELb1ELb0EEEJSH_NS5_IJNSS_ISE_SB_EENSS_ISG_SB_EEEEESI_SJ_SI_SJ_NS1C_6fusion15FusionCallbacksIS1G_NS1K_13LinCombEltActINS1C_6thread7SigmoidESI_fSI_fLNS_15FloatRoundStyleE2EEESH_S1J_JEEENS4_5SM1004TMEM4LOAD26SM100_TMEM_LOAD_32dp32b64xESZ_S19_NS4_39AutoVectorizingCopyWithAssumedAlignmentILi128EEENS4_14SM90_TMA_STOREES19_S1X_S1X_EEEvvEEEEvNT_6ParamsE,(.L_x_347 - _ZN7cutlass13device_kernelINS_4gemm6kernel13GemmUniversalIN4cute5tupleIJiiiiEEENS1_10collective13CollectiveMmaINS1_35MainloopSm100TmaUmmaWarpSpecializedILi3ELi2ELi2ENS5_IJNS4_1CILi1EEESB_SB_EEEEENS5_IJNSA_ILi128EEENSA_ILi256EEENSA_ILi64EEEEEENS_6half_tENS5_IJlSB_lEEESI_SJ_NS4_8TiledMMAINS4_8MMA_AtomIJNS4_20SM100_MMA_F16BF16_SSISI_SI_fLi128ELi256ELNS4_4UMMA5MajorE0ELSO_0ELNSN_7ScaleInE0ELSP_0EEEEEENS4_6LayoutISC_NS5_IJNSA_ILi0EEEST_ST_EEEEENS5_IJNS4_10UnderscoreESW_SW_EEEEENS4_13SM90_TMA_LOADENS4_14ComposedLayoutINS4_7SwizzleILi3ELi4ELi3EEENS4_18smem_ptr_flag_bitsILi16EEENSS_INS5_IJNSA_ILi8EEESG_EEENS5_IJSG_SB_EEEEEEEvNS4_8identityESZ_S19_vS1A_EENS_8epilogue10collective18CollectiveEpilogueINS1C_23Sm100TmaWarpSpecializedILi4ELi2ELi64ELb1ELb0EEEJSH_NS5_IJNSS_ISE_SB_EENSS_ISG_SB_EEEEESI_SJ_SI_SJ_NS1C_6fusion15FusionCallbacksIS1G_NS1K_13LinCombEltActINS1C_6thread7SigmoidESI_fSI_fLNS_15FloatRoundStyleE2EEESH_S1J_JEEENS4_5SM1004TMEM4LOAD26SM100_TMEM_LOAD_32dp32b64xESZ_S19_NS4_39AutoVectorizingCopyWithAssumedAlignmentILi128EEENS4_14SM90_TMA_STOREES19_S1X_S1X_EEEvvEEEEvNT_6ParamsE)
        .other          _ZN7cutlass13device_kernelINS_4gemm6kernel13GemmUniversalIN4cute5tupleIJiiiiEEENS1_10collective13CollectiveMmaINS1_35MainloopSm100TmaUmmaWarpSpecializedILi3ELi2ELi2ENS5_IJNS4_1CILi1EEESB_SB_EEEEENS5_IJNSA_ILi128EEENSA_ILi256EEENSA_ILi64EEEEEENS_6half_tENS5_IJlSB_lEEESI_SJ_NS4_8TiledMMAINS4_8MMA_AtomIJNS4_20SM100_MMA_F16BF16_SSISI_SI_fLi128ELi256ELNS4_4UMMA5MajorE0ELSO_0ELNSN_7ScaleInE0ELSP_0EEEEEENS4_6LayoutISC_NS5_IJNSA_ILi0EEEST_ST_EEEEENS5_IJNS4_10UnderscoreESW_SW_EEEEENS4_13SM90_TMA_LOADENS4_14ComposedLayoutINS4_7SwizzleILi3ELi4ELi3EEENS4_18smem_ptr_flag_bitsILi16EEENSS_INS5_IJNSA_ILi8EEESG_EEENS5_IJSG_SB_EEEEEEEvNS4_8identityESZ_S19_vS1A_EENS_8epilogue10collective18CollectiveEpilogueINS1C_23Sm100TmaWarpSpecializedILi4ELi2ELi64ELb1ELb0EEEJSH_NS5_IJNSS_ISE_SB_EENSS_ISG_SB_EEEEESI_SJ_SI_SJ_NS1C_6fusion15FusionCallbacksIS1G_NS1K_13LinCombEltActINS1C_6thread7SigmoidESI_fSI_fLNS_15FloatRoundStyleE2EEESH_S1J_JEEENS4_5SM1004TMEM4LOAD26SM100_TMEM_LOAD_32dp32b64xESZ_S19_NS4_39AutoVectorizingCopyWithAssumedAlignmentILi128EEENS4_14SM90_TMA_STOREES19_S1X_S1X_EEEvvEEEEvNT_6ParamsE,@"STO_CUDA_ENTRY STV_DEFAULT"
_ZN7cutlass13device_kernelINS_4gemm6kernel13GemmUniversalIN4cute5tupleIJiiiiEEENS1_10collective13CollectiveMmaINS1_35MainloopSm100TmaUmmaWarpSpecializedILi3ELi2ELi2ENS5_IJNS4_1CILi1EEESB_SB_EEEEENS5_IJNSA_ILi128EEENSA_ILi256EEENSA_ILi64EEEEEENS_6half_tENS5_IJlSB_lEEESI_SJ_NS4_8TiledMMAINS4_8MMA_AtomIJNS4_20SM100_MMA_F16BF16_SSISI_SI_fLi128ELi256ELNS4_4UMMA5MajorE0ELSO_0ELNSN_7ScaleInE0ELSP_0EEEEEENS4_6LayoutISC_NS5_IJNSA_ILi0EEEST_ST_EEEEENS5_IJNS4_10UnderscoreESW_SW_EEEEENS4_13SM90_TMA_LOADENS4_14ComposedLayoutINS4_7SwizzleILi3ELi4ELi3EEENS4_18smem_ptr_flag_bitsILi16EEENSS_INS5_IJNSA_ILi8EEESG_EEENS5_IJSG_SB_EEEEEEEvNS4_8identityESZ_S19_vS1A_EENS_8epilogue10collective18CollectiveEpilogueINS1C_23Sm100TmaWarpSpecializedILi4ELi2ELi64ELb1ELb0EEEJSH_NS5_IJNSS_ISE_SB_EENSS_ISG_SB_EEEEESI_SJ_SI_SJ_NS1C_6fusion15FusionCallbacksIS1G_NS1K_13LinCombEltActINS1C_6thread7SigmoidESI_fSI_fLNS_15FloatRoundStyleE2EEESH_S1J_JEEENS4_5SM1004TMEM4LOAD26SM100_TMEM_LOAD_32dp32b64xESZ_S19_NS4_39AutoVectorizingCopyWithAssumedAlignmentILi128EEENS4_14SM90_TMA_STOREES19_S1X_S1X_EEEvvEEEEvNT_6ParamsE:
[----:B------:R-:W1:Y:S01]  /*0000*/  LDC R1, c[0x0][0x37c] ;  /* 0x0000df00ff017b82 */ /* 0x000e620000000800 */
[----:B------:R-:W2:Y:S01]  /*0010*/  S2R R227, SR_TID.X ;  /* 0x0000000000e37919 */ /* 0x000ea20000002100 */
[----:B------:R-:W3:Y:S01]  /*0020*/  LDCU.64 UR6, c[0x0][0x890] ;  /* 0x00011200ff0677ac */ /* 0x000ee20008000a00 */
[----:B------:R-:W-:Y:S02]  /*0030*/  PRMT R205, RZ, 0x7610, R205 ;  /* 0x00007610ffcd7816 */ /* 0x000fe400000000cd */
[----:B------:R-:W-:Y:S01]  /*0040*/  ELECT P5, URZ, PT ;  /* 0x0000000000ff782f */ /* 0x000fe200038a0000 */
[----:B------:R-:W4:Y:S01]  /*0050*/  LDCU.64 UR38, c[0x0][0x358] ;  /* 0x00006b00ff2677ac */ /* 0x000f220008000a00 */
[----:B---3--:R-:W-:-:S04]  /*0060*/  UISETP.NE.U32.AND UP2, UPT, UR6, URZ, UPT ;  /* 0x000000ff0600728c */ /* 0x008fc8000bf45070 */
[----:B------:R-:W-:Y:S01]  /*0070*/  UISETP.NE.AND.EX UP2, UPT, UR7, URZ, UPT, UP2 ;  /* 0x000000ff0700728c */ /* 0x000fe2000bf45320 */
[----:B--2---:R-:W-:-:S05]  /*0080*/  SHF.R.U32.HI R228, RZ, 0x5, R227 ;  /* 0x00000005ffe47819 */ /* 0x004fca00000116e3 */
[----:B------:R-:W2:Y:S02]  /*0090*/  SHFL.IDX PT, R0, R228, RZ, 0x1f ;  /* 0x00001fffe4007589 */ /* 0x000ea400000e0000 */
[----:B--2---:R-:W-:Y:S01]  /*00a0*/  R2UR UR8, R0 ;  /* 0x00000000000872ca */ /* 0x004fe200000e0000 */
[----:B-1--4-:R-:W-:Y:S05]  /*00b0*/  BRA.U UP2, `(.L_x_0) ;  /* 0x00000001022c7547 */ /* 0x012fea000b800000 */
[----:B------:R-:W1:Y:S02]  /*00c0*/  LDCU.64 UR4, c[0x0][0x888] ;  /* 0x00011100ff0477ac */ /* 0x000e640008000a00 */
[----:B-1----:R-:W-:-:S04]  /*00d0*/  UISETP.NE.U32.AND UP0, UPT, UR4, URZ, UPT ;  /* 0x000000ff0400728c */ /* 0x002fc8000bf05070 */
[----:B------:R-:W-:-:S09]  /*00e0*/  UISETP.NE.AND.EX UP0, UPT, UR5, URZ, UPT, UP0 ;  /* 0x000000ff0500728c */ /* 0x000fd2000bf05300 */
[----:B------:R-:W-:Y:S05]  /*00f0*/  BRA.U !UP0, `(.L_x_1) ;  /* 0x0000000108107547 */ /* 0x000fea000b800000 */
[----:B------:R-:W1:Y:S02]  /*0100*/  LDC.64 R2, c[0x0][0x888] ;  /* 0x00022200ff027b82 */ /* 0x000e640000000a00 */
[----:B-1----:R1:W5:Y:S01]  /*0110*/  LDG.E R127, desc[UR38][R2.64] ;  /* 0x00000026027f7981 */ /* 0x002362000c1e1900 */
[----:B------:R-:W-:Y:S01]  /*0120*/  HFMA2 R205, -RZ, RZ, 0, 5.9604644775390625e-08 ;  /* 0x00000001ffcd7431 */ /* 0x000fe200000001ff */
[----:B------:R-:W-:Y:S05]  /*0130*/  BRA `(.L_x_0) ;  /* 0x00000000000c7947 */ /* 0x000fea0003800000 */
.L_x_1:
[----:B------:R-:W1:Y:S01]  /*0140*/  LDCU UR4, c[0x0][0x880] ;  /* 0x00011000ff0477ac */ /* 0x000e620008000800 */
[----:B------:R-:W-:Y:S01]  /*0150*/  HFMA2 R205, -RZ, RZ, 0, 5.9604644775390625e-08 ;  /* 0x00000001ffcd7431 */ /* 0x000fe200000001ff */
[----:B-1----:R-:W-:-:S07]  /*0160*/  MOV R127, UR4 ;  /* 0x00000004007f7c02 */ /* 0x002fce0008000f00 */
.L_x_0:
[----:B------:R-:W2:Y:S02]  /*0170*/  LDCU.64 UR4, c[0x0][0x8b0] ;  /* 0x00011600ff0477ac */ /* 0x000ea40008000a00 */
[----:B--2---:R-:W-:-:S04]  /*0180*/  UISETP.NE.U32.AND UP0, UPT, UR4, URZ, UPT ;  /* 0x000000ff0400728c */ /* 0x004fc8000bf05070 */
[----:B------:R-:W-:-:S09]  /*0190*/  UISETP.NE.AND.EX UP0, UPT, UR5, URZ, UPT, UP0 ;  /* 0x000000ff0500728c */ /* 0x000fd2000bf05300 */
[----:B------:R-:W-:Y:S05]  /*01a0*/  BRA.U UP0, `(.L_x_2) ;  /* 0x0000000100247547 */ /* 0x000fea000b800000 */
[----:B------:R-:W2:Y:S02]  /*01b0*/  LDCU.64 UR4, c[0x0][0x8a8] ;  /* 0x00011500ff0477ac */ /* 0x000ea40008000a00 */
[----:B--2---:R-:W-:-:S04]  /*01c0*/  UISETP.NE.U32.AND UP0, UPT, UR4, URZ, UPT ;  /* 0x000000ff0400728c */ /* 0x004fc8000bf05070 */
[----:B------:R-:W-:-:S09]  /*01d0*/  UISETP.NE.AND.EX UP0, UPT, UR5, URZ, UPT, UP0 ;  /* 0x000000ff0500728c */ /* 0x000fd2000bf05300 */
[----:B------:R-:W-:Y:S05]  /*01e0*/  BRA.U !UP0, `(.L_x_3) ;  /* 0x00000001080c7547 */ /* 0x000fea000b800000 */
[----:B-1----:R-:W1:Y:S02]  /*01f0*/  LDC.64 R2, c[0x0][0x8a8] ;  /* 0x00022a00ff027b82 */ /* 0x002e640000000a00 */
[----:B-1----:R2:W5:Y:S01]  /*0200*/  LDG.E R75, desc[UR38][R2.64] ;  /* 0x00000026024b7981 */ /* 0x002562000c1e1900 */
[----:B------:R-:W-:Y:S05]  /*0210*/  BRA `(.L_x_2) ;  /* 0x0000000000087947 */ /* 0x000fea0003800000 */
.L_x_3:
[----:B------:R-:W2:Y:S02]  /*0220*/  LDCU UR4, c[0x0][0x8a0] ;  /* 0x00011400ff0477ac */ /* 0x000ea40008000800 */
[----:B--2---:R-:W-:Y:S02]  /*0230*/  MOV R75, UR4 ;  /* 0x00000004004b7c02 */ /* 0x004fe40008000f00 */
.L_x_2:
[----:B------:R-:W-:Y:S01]  /*0240*/  IMAD.U32 R0, RZ, RZ, UR8 ;  /* 0x00000008ff007e24 */ /* 0x000fe2000f8e00ff */
[----:B------:R-:W-:Y:S04]  /*0250*/  BSSY.RECONVERGENT B0, `(.L_x_4) ;  /* 0x000000c000007945 */ /* 0x000fe80003800200 */
[C---:B------:R-:W-:Y:S02]  /*0260*/  ISETP.NE.OR P1, PT, R0.reuse, 0x1, !P5 ;  /* 0x000000010000780c */ /* 0x040fe40006f25670 */
[----:B------:R-:W-:-:S11]  /*0270*/  ISETP.NE.OR P0, PT, R0, 0x3, !P5 ;  /* 0x000000030000780c */ /* 0x000fd60006f05670 */
[----:B------:R-:W-:Y:S05]  /*0280*/  @P1 BRA `(.L_x_5) ;  /* 0x0000000000201947 */ /* 0x000fea0003800000 */
[----:B------:R-:W3:Y:S02]  /*0290*/  LDCU.64 UR4, c[0x0][0x348] ;  /* 0x00006900ff0477ac */ /* 0x000ee40008000a00 */
[----:B---3--:R-:W-:Y:S02]  /*02a0*/  UIADD3 UR10, UP1, UPT, UR4, 0x80, URZ ;  /* 0x00000080040a7890 */ /* 0x008fe4000ff3e0ff */
[----:B------:R-:W-:Y:S02]  /*02b0*/  UIADD3 UR4, UP0, UPT, UR4, 0x180, URZ ;  /* 0x0000018004047890 */ /* 0x000fe4000ff1e0ff */
[----:B------:R-:W-:Y:S02]  /*02c0*/  UIADD3.X UR11, UPT, UPT, URZ, UR5, URZ, UP1, !UPT ;  /* 0x00000005ff0b7290 */ /* 0x000fe40008ffe4ff */
[----:B------:R-:W-:-:S07]  /*02d0*/  UIADD3.X UR5, UPT, UPT, URZ, UR5, URZ, UP0, !UPT ;  /* 0x00000005ff057290 */ /* 0x000fce00087fe4ff */
[----:B------:R3:W-:Y:S02]  /*02e0*/  UTMACCTL.PF [UR10] ;  /* 0x000000000a0079b9 */ /* 0x0007e40008040000 */
[----:B------:R3:W-:Y:S02]  /*02f0*/  UTMACCTL.PF [UR4] ;  /* 0x00000000040079b9 */ /* 0x0007e40008040000 */
[----:B---3--:R-:W-:Y:S01]  /*0300*/  NOP ;  /* 0x0000000000007918 */ /* 0x008fe20000000000 */
.L_x_5:
[----:B------:R-:W-:Y:S05]  /*0310*/  BSYNC.RECONVERGENT B0 ;  /* 0x0000000000007941 */ /* 0x000fea0003800200 */
.L_x_4:
[----:B------:R-:W-:Y:S04]  /*0320*/  BSSY.RECONVERGENT B0, `(.L_x_6) ;  /* 0x000000a000007945 */ /* 0x000fe80003800200 */
        /* <DEDUP_REMOVED lines=9> */
.L_x_7:
[----:B------:R-:W-:Y:S05]  /*03c0*/  BSYNC.RECONVERGENT B0 ;  /* 0x0000000000007941 */ /* 0x000fea0003800200 */
.L_x_6:
[----:B------:R-:W3:Y:S01]  /*03d0*/  LDCU.64 UR4, c[0x0][0x888] ;  /* 0x00011100ff0477ac */ /* 0x000ee20008000a00 */
[----:B------:R-:W-:Y:S02]  /*03e0*/  UISETP.EQ.U32.AND UP0, UPT, UR6, URZ, UPT ;  /* 0x000000ff0600728c */ /* 0x000fe4000bf02070 */
[----:B------:R-:W-:Y:S02]  /*03f0*/  UPLOP3.LUT UP3, UPT, UPT, UPT, UPT, 0x40, 0x4 ;  /* 0x000000000004789c */ /* 0x000fe40003f6e870 */
[----:B---3--:R-:W-:-:S04]  /*0400*/  UISETP.NE.U32.AND UP1, UPT, UR4, URZ, UPT ;  /* 0x000000ff0400728c */ /* 0x008fc8000bf25070 */
[----:B------:R-:W-:-:S04]  /*0410*/  UISETP.NE.AND.EX UP1, UPT, UR5, URZ, UPT, UP1 ;  /* 0x000000ff0500728c */ /* 0x000fc8000bf25310 */
[----:B------:R-:W-:-:S04]  /*0420*/  UISETP.EQ.OR.EX UP4, UPT, UR7, URZ, !UP1, UP0 ;  /* 0x000000ff0700728c */ /* 0x000fc8000cf82700 */
[----:B------:R-:W-:-:S05]  /*0430*/  UP2UR UR45, UPR, URZ, 0x10 ;  /* 0x00000010ff2d7883 */ /* 0x000fca0008000000 */
[----:B------:R-:W-:Y:S07]  /*0440*/  BRA.U !UP4, `(.L_x_8) ;  /* 0x000000010c147547 */ /* 0x000fee000b800000 */
[----:B------:R-:W-:Y:S01]  /*0450*/  PLOP3.LUT P1, PT, PT, PT, UP2, 0x80, 0x8 ;  /* 0x000000000008781c */ /* 0x000fe20003f2f028 */
[----:B------:R-:W-:-:S12]  /*0460*/  UPLOP3.LUT UP3, UPT, UPT, UPT, UP1, 0x40, 0x4 ;  /* 0x000000000004789c */ /* 0x000fd80003f6e810 */
[----:B-----5:R-:W-:-:S13]  /*0470*/  @!P1 FSETP.EQ.AND P0, PT, R127, RZ, PT ;  /* 0x000000ff7f00920b */ /* 0x020fda0003f02000 */
[----:B------:R-:W-:Y:S01]  /*0480*/  @!P1 VOTEU.ANY UP0, P0 ;  /* 0x0000000000ff9886 */ /* 0x000fe20000000100 */
[----:B------:R-:W-:-:S11]  /*0490*/  @!UP2 UPLOP3.LUT UP3, UPT, UPT, UPT, UP0, 0x80, 0x8 ;  /* 0x000000000008a89c */ /* 0x000fd60003f6f000 */
.L_x_8:
[----:B-12---:R-:W1:Y:S01]  /*04a0*/  SHFL.IDX PT, R2, R228, RZ, 0x1f ;  /* 0x00001fffe4027589 */ /* 0x006e6200000e0000 */
[----:B------:R-:W-:-:S04]  /*04b0*/  UISETP.NE.AND UP0, UPT, UR8, 0x2, UPT ;  /* 0x000000020800788c */ /* 0x000fc8000bf05270 */
[----:B------:R-:W-:Y:S01]  /*04c0*/  USEL UR6, URZ, 0x1, UP0 ;  /* 0x00000001ff067887 */ /* 0x000fe20008000000 */
[----:B-1----:R-:W-:-:S13]  /*04d0*/  ISETP.NE.AND P0, PT, R2, RZ, PT ;  /* 0x000000ff0200720c */ /* 0x002fda0003f05270 */
[----:B------:R-:W-:Y:S05]  /*04e0*/  @P0 BRA `(.L_x_9) ;  /* 0x0000000000400947 */ /* 0x000fea0003800000 */
[----:B------:R-:W1:Y:S01]  /*04f0*/  S2UR UR5, SR_CgaCtaId ;  /* 0x00000000000579c3 */ /* 0x000e620000008800 */
[----:B------:R-:W-:Y:S01]  /*0500*/  UMOV UR7, 0x400 ;  /* 0x0000040000077882 */ /* 0x000fe20000000000 */
[----:B------:R-:W-:Y:S01]  /*0510*/  UMOV UR4, 0x1 ;  /* 0x0000000100047882 */ /* 0x000fe20000000000 */
[----:B------:R-:W-:Y:S01]  /*0520*/  ELECT P0, URZ, PT ;  /* 0x0000000000ff782f */ /* 0x000fe20003800000 */
[----:B------:R-:W-:-:S04]  /*0530*/  UIADD3 UR10, UPT, UPT, -UR4, 0x100000, URZ ;  /* 0x00100000040a7890 */ /* 0x000fc8000fffe1ff */
[----:B------:R-:W-:Y:S02]  /*0540*/  USHF.L.U32 UR11, UR10, 0xb, URZ ;  /* 0x0000000b0a0b7899 */ /* 0x000fe400080006ff */
[----:B------:R-:W-:Y:S02]  /*0550*/  USHF.L.U32 UR10, UR10, 0x1, URZ ;  /* 0x000000010a0a7899 */ /* 0x000fe400080006ff */
[----:B-1----:R-:W-:Y:S01]  /*0560*/  ULEA UR5, UR5, UR7, 0x18 ;  /* 0x0000000705057291 */ /* 0x002fe2000f8ec0ff */
[----:B------:R-:W1:Y:S11]  /*0570*/  FENCE.VIEW.ASYNC.S ;  /* 0x00000000000073c6 */ /* 0x000e760000000000 */
[----:B-1----:R1:W2:Y:S01]  /*0580*/  SYNCS.EXCH.64 URZ, [UR5], UR10 ;  /* 0x0000000a05ff75b2 */ /* 0x0022a20008000100 */
[----:B------:R1:W3:Y:S01]  /*0590*/  SYNCS.EXCH.64 URZ, [UR5+0x18], UR10 ;  /* 0x0000180a05ff75b2 */ /* 0x0002e20008000100 */
[----:B------:R1:W4:Y:S01]  /*05a0*/  SYNCS.EXCH.64 URZ, [UR5+0x8], UR10 ;  /* 0x0000080a05ff75b2 */ /* 0x0003220008000100 */
[----:B------:R1:W1:Y:S01]  /*05b0*/  SYNCS.EXCH.64 URZ, [UR5+0x20], UR10 ;  /* 0x0000200a05ff75b2 */ /* 0x0002620008000100 */
[----:B------:R1:W1:Y:S01]  /*05c0*/  SYNCS.EXCH.64 URZ, [UR5+0x10], UR10 ;  /* 0x0000100a05ff75b2 */ /* 0x0002620008000100 */
[----:B------:R1:W1:Y:S01]  /*05d0*/  SYNCS.EXCH.64 URZ, [UR5+0x28], UR10 ;  /* 0x0000280a05ff75b2 */ /* 0x0002620008000100 */
[----:B------:R-:W-:Y:S01]  /*05e0*/  NOP ;  /* 0x0000000000007918 */ /* 0x000fe20000000000 */
.L_x_9:
[----:B------:R-:W2:Y:S01]  /*05f0*/  SHFL.IDX PT, R2, R228, RZ, 0x1f ;  /* 0x00001fffe4027589 */ /* 0x000ea200000e0000 */
[----:B------:R-:W-:Y:S01]  /*0600*/  NOP ;  /* 0x0000000000007918 */ /* 0x000fe20000000000 */
[----:B--2---:R-:W-:-:S13]  /*0610*/  ISETP.NE.AND P0, PT, R2, 0x1, PT ;  /* 0x000000010200780c */ /* 0x004fda0003f05270 */
[----:B------:R-:W-:Y:S05]  /*0620*/  @P0 BRA `(.L_x_10) ;  /* 0x0000000000580947 */ /* 0x000fea0003800000 */
[----:B------:R-:W2:Y:S01]  /*0630*/  S2UR UR7, SR_CgaCtaId ;  /* 0x00000000000779c3 */ /* 0x000ea20000008800 */
[----:B------:R-:W-:Y:S01]  /*0640*/  UMOV UR9, 0x400 ;  /* 0x0000040000097882 */ /* 0x000fe20000000000 */
[----:B-1----:R-:W-:Y:S01]  /*0650*/  UMOV UR5, 0x20 ;  /* 0x0000002000057882 */ /* 0x002fe20000000000 */
[----:B------:R-:W-:Y:S01]  /*0660*/  UMOV UR4, 0x80 ;  /* 0x0000008000047882 */ /* 0x000fe20000000000 */
[----:B------:R-:W-:-:S04]  /*0670*/  UIADD3 UR10, UPT, UPT, -UR5, 0x100000, URZ ;  /* 0x00100000050a7890 */ /* 0x000fc8000fffe1ff */
[----:B------:R-:W-:Y:S02]  /*0680*/  USHF.L.U32 UR11, UR10, 0xb, URZ ;  /* 0x0000000b0a0b7899 */ /* 0x000fe400080006ff */
[----:B------:R-:W-:Y:S02]  /*0690*/  USHF.L.U32 UR10, UR10, 0x1, URZ ;  /* 0x000000010a0a7899 */ /* 0x000fe400080006ff */
[----:B------:R-:W-:-:S04]  /*06a0*/  UIADD3 UR4, UPT, UPT, -UR4, 0x100000, URZ ;  /* 0x0010000004047890 */ /* 0x000fc8000fffe1ff */
[----:B------:R-:W-:Y:S02]  /*06b0*/  USHF.L.U32 UR5, UR4, 0xb, URZ ;  /* 0x0000000b04057899 */ /* 0x000fe400080006ff */
[----:B------:R-:W-:Y:S01]  /*06c0*/  USHF.L.U32 UR4, UR4, 0x1, URZ ;  /* 0x0000000104047899 */ /* 0x000fe200080006ff */
[----:B------:R-:W-:Y:S01]  /*06d0*/  ELECT P0, URZ, PT ;  /* 0x0000000000ff782f */ /* 0x000fe20003800000 */
[----:B--2---:R-:W-:Y:S01]  /*06e0*/  ULEA UR7, UR7, UR9, 0x18 ;  /* 0x0000000907077291 */ /* 0x004fe2000f8ec0ff */
[----:B------:R-:W1:Y:S11]  /*06f0*/  FENCE.VIEW.ASYNC.S ;  /* 0x00000000000073c6 */ /* 0x000e760000000000 */
[----:B-1----:R2:W1:Y:S01]  /*0700*/  SYNCS.EXCH.64 URZ, [UR7+0x30], UR10 ;  /* 0x0000300a07ff75b2 */ /* 0x0024620008000100 */
[----:B------:R2:W1:Y:S01]  /*0710*/  SYNCS.EXCH.64 URZ, [UR7+0x50], UR4 ;  /* 0x0000500407ff75b2 */ /* 0x0004620008000100 */
[----:B------:R2:W1:Y:S01]  /*0720*/  SYNCS.EXCH.64 URZ, [UR7+0x38], UR10 ;  /* 0x0000380a07ff75b2 */ /* 0x0004620008000100 */
[----:B------:R2:W1:Y:S01]  /*0730*/  SYNCS.EXCH.64 URZ, [UR7+0x58], UR4 ;  /* 0x0000580407ff75b2 */ /* 0x0004620008000100 */
[----:B------:R2:W1:Y:S01]  /*0740*/  SYNCS.EXCH.64 URZ, [UR7+0x40], UR10 ;  /* 0x0000400a07ff75b2 */ /* 0x0004620008000100 */
[----:B------:R2:W1:Y:S01]  /*0750*/  SYNCS.EXCH.64 URZ, [UR7+0x60], UR4 ;  /* 0x0000600407ff75b2 */ /* 0x0004620008000100 */
[----:B------:R2:W1:Y:S01]  /*0760*/  SYNCS.EXCH.64 URZ, [UR7+0x48], UR10 ;  /* 0x0000480a07ff75b2 */ /* 0x0004620008000100 */
[----:B------:R2:W1:Y:S02]  /*0770*/  SYNCS.EXCH.64 URZ, [UR7+0x68], UR4 ;  /* 0x0000680407ff75b2 */ /* 0x0004640008000100 */
[----:B--2---:R-:W-:Y:S01]  /*0780*/  NOP ;  /* 0x0000000000007918 */ /* 0x004fe20000000000 */
.L_x_10:
[----:B------:R-:W2:Y:S01]  /*0790*/  SHFL.IDX PT, R2, R228, RZ, 0x1f ;  /* 0x00001fffe4027589 */ /* 0x000ea200000e0000 */
[----:B------:R-:W-:Y:S01]  /*07a0*/  NOP ;  /* 0x0000000000007918 */ /* 0x000fe20000000000 */
[----:B--2---:R-:W-:-:S13]  /*07b0*/  ISETP.NE.AND P0, PT, R2, 0x3, PT ;  /* 0x000000030200780c */ /* 0x004fda0003f05270 */
[----:B------:R-:W-:Y:S05]  /*07c0*/  @P0 BRA `(.L_x_11) ;  /* 0x0000000000300947 */ /* 0x000fea0003800000 */
[----:B-1----:R-:W1:Y:S01]  /*07d0*/  S2UR UR5, SR_CgaCtaId ;  /* 0x00000000000579c3 */ /* 0x002e620000008800 */
        /* <DEDUP_REMOVED lines=8> */
[----:B-1----:R2:W1:Y:S01]  /*0860*/  SYNCS.EXCH.64 URZ, [UR5+0x70], UR10 ;  /* 0x0000700a05ff75b2 */ /* 0x0024620008000100 */
[----:B------:R2:W1:Y:S02]  /*0870*/  SYNCS.EXCH.64 URZ, [UR5+0x78], UR10 ;  /* 0x0000780a05ff75b2 */ /* 0x0004640008000100 */
[----:B--2---:R-:W-:Y:S01]  /*0880*/  NOP ;  /* 0x0000000000007918 */ /* 0x004fe20000000000 */
.L_x_11:
[----:B------:R-:W2:Y:S01]  /*0890*/  SHFL.IDX PT, R2, R228, RZ, 0x1f ;  /* 0x00001fffe4027589 */ /* 0x000ea200000e0000 */
[----:B------:R-:W-:Y:S01]  /*08a0*/  NOP ;  /* 0x0000000000007918 */ /* 0x000fe20000000000 */
[----:B--2---:R-:W-:-:S13]  /*08b0*/  ISETP.NE.AND P0, PT, R2, 0x4, PT ;  /* 0x000000040200780c */ /* 0x004fda0003f05270 */
[----:B------:R-:W-:Y:S05]  /*08c0*/  @P0 BRA `(.L_x_12) ;  /* 0x00000000004c0947 */ /* 0x000fea0003800000 */
[----:B-1----:R-:W1:Y:S01]  /*08d0*/  S2UR UR5, SR_CgaCtaId ;  /* 0x00000000000579c3 */ /* 0x002e620000008800 */
[----:B------:R-:W-:Y:S01]  /*08e0*/  UMOV UR9, 0xe0 ;  /* 0x000000e000097882 */ /* 0x000fe20000000000 */
[----:B------:R-:W-:Y:S01]  /*08f0*/  UMOV UR7, 0x400 ;  /* 0x0000040000077882 */ /* 0x000fe20000000000 */
[----:B------:R-:W-:Y:S01]  /*0900*/  USEL UR9, UR9, 0x100, UP3 ;  /* 0x0000010009097887 */ /* 0x000fe20009800000 */
[----:B------:R-:W-:Y:S01]  /*0910*/  UMOV UR4, 0x1 ;  /* 0x0000000100047882 */ /* 0x000fe20000000000 */
[----:B------:R-:W-:Y:S01]  /*0920*/  ELECT P0, URZ, PT ;  /* 0x0000000000ff782f */ /* 0x000fe20003800000 */
[----:B------:R-:W-:-:S04]  /*0930*/  UIADD3 UR10, UPT, UPT, -UR4, 0x100000, URZ ;  /* 0x00100000040a7890 */ /* 0x000fc8000fffe1ff */
[----:B------:R-:W-:Y:S02]  /*0940*/  USHF.L.U32 UR11, UR10, 0xb, URZ ;  /* 0x0000000b0a0b7899 */ /* 0x000fe400080006ff */
[----:B------:R-:W-:Y:S02]  /*0950*/  USHF.L.U32 UR10, UR10, 0x1, URZ ;  /* 0x000000010a0a7899 */ /* 0x000fe400080006ff */
[----:B------:R-:W-:-:S04]  /*0960*/  UIADD3 UR12, UPT, UPT, -UR9, 0x100000, URZ ;  /* 0x00100000090c7890 */ /* 0x000fc8000fffe1ff */
[----:B------:R-:W-:Y:S02]  /*0970*/  USHF.L.U32 UR13, UR12, 0xb, URZ ;  /* 0x0000000b0c0d7899 */ /* 0x000fe400080006ff */
[----:B------:R-:W-:Y:S02]  /*0980*/  USHF.L.U32 UR12, UR12, 0x1, URZ ;  /* 0x000000010c0c7899 */ /* 0x000fe400080006ff */
[----:B-1----:R-:W-:Y:S01]  /*0990*/  ULEA UR5, UR5, UR7, 0x18 ;  /* 0x0000000705057291 */ /* 0x002fe2000f8ec0ff */
[----:B------:R-:W1:Y:S11]  /*09a0*/  FENCE.VIEW.ASYNC.S ;  /* 0x00000000000073c6 */ /* 0x000e760000000000 */
[----:B-1----:R2:W1:Y:S01]  /*09b0*/  SYNCS.EXCH.64 URZ, [UR5+0x80], UR10 ;  /* 0x0000800a05ff75b2 */ /* 0x0024620008000100 */
[----:B------:R2:W1:Y:S01]  /*09c0*/  SYNCS.EXCH.64 URZ, [UR5+0x90], UR12 ;  /* 0x0000900c05ff75b2 */ /* 0x0004620008000100 */
[----:B------:R2:W1:Y:S01]  /*09d0*/  SYNCS.EXCH.64 URZ, [UR5+0x88], UR10 ;  /* 0x0000880a05ff75b2 */ /* 0x0004620008000100 */
[----:B------:R2:W1:Y:S02]  /*09e0*/  SYNCS.EXCH.64 URZ, [UR5+0x98], UR12 ;  /* 0x0000980c05ff75b2 */ /* 0x0004640008000100 */
[----:B--2---:R-:W-:Y:S01]  /*09f0*/  NOP ;  /* 0x0000000000007918 */ /* 0x004fe20000000000 */
.L_x_12:
        /* <DEDUP_REMOVED lines=20> */
[----:B------:R2:W1:Y:S02]  /*0b40*/  SYNCS.EXCH.64 URZ, [UR7+0xb8], UR4 ;  /* 0x0000b80407ff75b2 */ /* 0x0004640008000100 */
[----:B--2---:R-:W-:Y:S01]  /*0b50*/  NOP ;  /* 0x0000000000007918 */ /* 0x004fe20000000000 */
.L_x_13:
        /* <DEDUP_REMOVED lines=18> */
.L_x_14:
[----:B-1----:R-:W1:Y:S01]  /*0c80*/  S2UR UR5, SR_CTAID.X ;  /* 0x00000000000579c3 */ /* 0x002e620000002500 */
[----:B------:R-:W-:-:S05]  /*0c90*/  CS2R.32 R204, SR_CgaSize ;  /* 0x0000000000cc7805 */ /* 0x000fca0000008a00 */
[----:B------:R-:W-:-:S05]  /*0ca0*/  IMAD R204, R204, -0xa0, RZ ;  /* 0xffffff60cccc7824 */ /* 0x000fca00078e02ff */
[----:B------:R-:W-:-:S14]  /*0cb0*/  R2UR UR9, R204 ;  /* 0x00000000cc0972ca */ /* 0x000fdc00000e0000 */
[----:B------:R-:W2:Y:S01]  /*0cc0*/  LDCU UR9, c[0x0][UR9+0x2b0] ;  /* 0x00005600090977ac */ /* 0x000ea20008000800 */
[----:B------:R-:W-:Y:S01]  /*0cd0*/  NOP ;  /* 0x0000000000007918 */ /* 0x000fe20000000000 */
[----:B------:R-:W-:-:S05]  /*0ce0*/  CS2R.32 R204, SR_CgaSize ;  /* 0x0000000000cc7805 */ /* 0x000fca0000008a00 */
[----:B------:R-:W-:-:S05]  /*0cf0*/  IMAD R204, R204, -0xa0, RZ ;  /* 0xffffff60cccc7824 */ /* 0x000fca00078e02ff */
[----:B------:R-:W-:-:S14]  /*0d00*/  R2UR UR7, R204 ;  /* 0x00000000cc0772ca */ /* 0x000fdc00000e0000 */
[----:B------:R-:W3:Y:S01]  /*0d10*/  LDCU UR7, c[0x0][UR7+0x2b4] ;  /* 0x00005680070777ac */ /* 0x000ee20008000800 */
[----:B------:R-:W4:Y:S08]  /*0d20*/  S2UR UR4, SR_CTAID.Y ;  /* 0x00000000000479c3 */ /* 0x000f300000002600 */
[----:B------:R-:W3:Y:S01]  /*0d30*/  LDC R9, c[0x0][0xb24] ;  /* 0x0002c900ff097b82 */ /* 0x000ee20000000800 */
[----:B-1----:R-:W-:-:S02]  /*0d40*/  I2FP.F32.U32 R5, UR5 ;  /* 0x0000000500057c45 */ /* 0x002fc40008201000 */
[----:B------:R-:W-:-:S05]  /*0d50*/  CS2R.32 R3, SR_CgaSize ;  /* 0x0000000000037805 */ /* 0x000fca0000008a00 */
[----:B------:R-:W-:-:S06]  /*0d60*/  IMAD R3, R3, -0xa0, RZ ;  /* 0xffffff6003037824 */ /* 0x000fcc00078e02ff */
[----:B------:R-:W1:Y:S01]  /*0d70*/  LDC R3, c[0x0][R3+0x2a0] ;  /* 0x0000a80003037b82 */ /* 0x000e620000000800 */
[----:B------:R-:W-:Y:S01]  /*0d80*/  MOV R19, UR5 ;  /* 0x0000000500137c02 */ /* 0x000fe20008000f00 */
[----:B--2---:R-:W-:Y:S01]  /*0d90*/  FMUL R5, R5, UR9 ;  /* 0x0000000905057c20 */ /* 0x004fe20008400000 */
[----:B----4-:R-:W-:Y:S02]  /*0da0*/  I2FP.F32.U32 R4, UR4 ;  /* 0x0000000400047c45 */ /* 0x010fe40008201000 */
[----:B------:R-:W-:-:S05]  /*0db0*/  CS2R.32 R2, SR_CgaSize ;  /* 0x0000000000027805 */ /* 0x000fca0000008a00 */
[----:B------:R-:W-:-:S06]  /*0dc0*/  IMAD R2, R2, -0xa0, RZ ;  /* 0xffffff6002027824 */ /* 0x000fcc00078e02ff */
[----:B------:R-:W2:Y:S01]  /*0dd0*/  LDC R2, c[0x0][R2+0x2a4] ;  /* 0x0000a90002027b82 */ /* 0x000ea20000000800 */
[----:B------:R-:W4:Y:S01]  /*0de0*/  F2I.U32.TRUNC.NTZ R204, R5 ;  /* 0x0000000500cc7305 */ /* 0x000f22000020f000 */
[----:B------:R-:W-:Y:S01]  /*0df0*/  MOV R18, UR4 ;  /* 0x0000000400127c02 */ /* 0x000fe20008000f00 */
[----:B---3--:R-:W-:-:S05]  /*0e00*/  FMUL R4, R4, UR7 ;  /* 0x0000000704047c20 */ /* 0x008fca0008400000 */
[----:B------:R-:W-:Y:S01]  /*0e10*/  BAR.SYNC.DEFER_BLOCKING 0x0 ;  /* 0x0000000000007b1d */ /* 0x000fe20000010000 */
[----:B------:R-:W-:-:S05]  /*0e20*/  ISETP.GE.AND P0, PT, R9, 0x1, PT ;  /* 0x000000010900780c */ /* 0x000fca0003f06270 */
[----:B------:R-:W3:Y:S02]  /*0e30*/  F2I.U32.TRUNC.NTZ R171, R4 ;  /* 0x0000000400ab7305 */ /* 0x000ee4000020f000 */
[----:B------:R-:W2:Y:S01]  /*0e40*/  S2UR UR36, SR_CTAID.Z ;  /* 0x00000000002479c3 */ /* 0x000ea20000002700 */
[----:B----4-:R-:W-:-:S05]  /*0e50*/  IADD3 R204, PT, PT, -R204, RZ, RZ ;  /* 0x000000ffcccc7210 */ /* 0x010fca0007ffe1ff */
[----:B-1----:R-:W-:Y:S01]  /*0e60*/  IMAD R204, R3, R204, UR5 ;  /* 0x0000000503cc7e24 */ /* 0x002fe2000f8e02cc */
[----:B---3--:R-:W-:-:S05]  /*0e70*/  IADD3 R171, PT, PT, -R171, RZ, RZ ;  /* 0x000000ffabab7210 */ /* 0x008fca0007ffe1ff */
[----:B--2---:R-:W-:Y:S01]  /*0e80*/  IMAD R171, R2, R171, UR4 ;  /* 0x0000000402ab7e24 */ /* 0x004fe2000f8e02ab */
[----:B------:R-:W-:Y:S06]  /*0e90*/  @!P0 BRA `(.L_x_15) ;  /* 0x0000000000b88947 */ /* 0x000fec0003800000 */
[----:B------:R-:W1:Y:S01]  /*0ea0*/  LDC.64 R4, c[0x0][0xb18] ;  /* 0x0002c600ff047b82 */ /* 0x000e620000000a00 */
[----:B------:R-:W-:-:S07]  /*0eb0*/  ISETP.NE.AND P0, PT, R9, 0x1, PT ;  /* 0x000000010900780c */ /* 0x000fce0003f05270 */
[----:B------:R-:W2:Y:S08]  /*0ec0*/  LDC R10, c[0x0][0xb0c] ;  /* 0x0002c300ff0a7b82 */ /* 0x000eb00000000800 */
[----:B------:R-:W3:Y:S08]  /*0ed0*/  LDC R11, c[0x0][0x370] ;  /* 0x0000dc00ff0b7b82 */ /* 0x000ef00000000800 */
[----:B------:R-:W4:Y:S01]  /*0ee0*/  LDC R12, c[0x0][0x374] ;  /* 0x0000dd00ff0c7b82 */ /* 0x000f220000000800 */
[----:B-1----:R-:W-:-:S07]  /*0ef0*/  ISETP.NE.AND P1, PT, R4, 0x1, PT ;  /* 0x000000010400780c */ /* 0x002fce0003f25270 */
[----:B------:R-:W3:Y:S01]  /*0f00*/  LDC.64 R6, c[0x0][0xb10] ;  /* 0x0002c400ff067b82 */ /* 0x000ee20000000a00 */
[----:B--2---:R-:W-:-:S07]  /*0f10*/  ISETP.NE.AND P2, PT, R10, 0x1, PT ;  /* 0x000000010a00780c */ /* 0x004fce0003f45270 */
[----:B------:R-:W1:Y:S08]  /*0f20*/  LDC R8, c[0x0][0xb20] ;  /* 0x0002c800ff087b82 */ /* 0x000e700000000800 */
[----:B------:R-:W2:Y:S01]  /*0f30*/  LDC.64 R2, c[0x0][0xb28] ;  /* 0x0002ca00ff027b82 */ /* 0x000ea20000000a00 */
[----:B----4-:R-:W-:-:S04]  /*0f40*/  IMAD.HI.U32 R13, R12, R5, RZ ;  /* 0x000000050c0d7227 */ /* 0x010fc800078e00ff */
[----:B------:R-:W-:-:S04]  /*0f50*/  IMAD.HI.U32 R5, R18, R5, RZ ;  /* 0x0000000512057227 */ /* 0x000fc800078e00ff */
[----:B---3--:R-:W-:-:S04]  /*0f60*/  IMAD.HI.U32 R14, R11, R6, RZ ;  /* 0x000000060b0e7227 */ /* 0x008fc800078e00ff */
[C---:B------:R-:W-:Y:S01]  /*0f70*/  IMAD.HI.U32 R16, R19.reuse, R6, RZ ;  /* 0x0000000613107227 */ /* 0x040fe200078e00ff */
[-C--:B------:R-:W-:Y:S02]  /*0f80*/  @P2 SHF.R.U32.HI R11, RZ, R7.reuse, R14 ;  /* 0x00000007ff0b2219 */ /* 0x080fe4000001160e */
[-C--:B-1----:R-:W-:Y:S02]  /*0f90*/  @P1 SHF.R.U32.HI R12, RZ, R8.reuse, R13 ;  /* 0x00000008ff0c1219 */ /* 0x082fe4000001160d */
[----:B------:R-:W-:Y:S02]  /*0fa0*/  SHF.R.U32.HI R5, RZ, R8, R5 ;  /* 0x00000008ff057219 */ /* 0x000fe40000011605 */
[----:B------:R-:W-:Y:S02]  /*0fb0*/  SHF.R.U32.HI R16, RZ, R7, R16 ;  /* 0x00000007ff107219 */ /* 0x000fe40000011610 */
[----:B------:R-:W-:Y:S01]  /*0fc0*/  SEL R5, R18, R5, !P1 ;  /* 0x0000000512057207 */ /* 0x000fe20004800000 */
[----:B--2---:R-:W-:Y:S01]  /*0fd0*/  IMAD.HI.U32 R14, R12, R2, RZ ;  /* 0x000000020c0e7227 */ /* 0x004fe200078e00ff */
[----:B------:R-:W-:-:S02]  /*0fe0*/  SEL R7, R19, R16, !P2 ;  /* 0x0000001013077207 */ /* 0x000fc40005000000 */
[----:B------:R-:W-:Y:S01]  /*0ff0*/  IADD3 R13, PT, PT, -R5, RZ, RZ ;  /* 0x000000ff050d7210 */ /* 0x000fe20007ffe1ff */
[----:B------:R-:W-:Y:S01]  /*1000*/  IMAD.HI.U32 R6, R11, R2, RZ ;  /* 0x000000020b067227 */ /* 0x000fe200078e00ff */
[----:B------:R-:W-:-:S03]  /*1010*/  @P0 SHF.R.U32.HI R12, RZ, R3, R14 ;  /* 0x00000003ff0c0219 */ /* 0x000fc6000001160e */
[----:B------:R-:W-:Y:S01]  /*1020*/  IMAD R13, R4, R13, R18 ;  /* 0x0000000d040d7224 */ /* 0x000fe200078e0212 */
[----:B------:R-:W-:Y:S01]  /*1030*/  @P0 SHF.R.U32.HI R11, RZ, R3, R6 ;  /* 0x00000003ff0b0219 */ /* 0x000fe20000011606 */
[----:B------:R-:W-:-:S04]  /*1040*/  IMAD R12, R12, R9, RZ ;  /* 0x000000090c0c7224 */ /* 0x000fc800078e02ff */
[----:B------:R-:W-:Y:S01]  /*1050*/  IMAD R6, R11, R9, RZ ;  /* 0x000000090b067224 */ /* 0x000fe200078e02ff */
[----:B------:R-:W-:-:S04]  /*1060*/  ISETP.GE.AND P1, PT, R5, R12, PT ;  /* 0x0000000c0500720c */ /* 0x000fc80003f26270 */
[----:B------:R-:W-:Y:S01]  /*1070*/  ISETP.GE.OR P1, PT, R7, R6, P1 ;  /* 0x000000060700720c */ /* 0x000fe20000f26670 */
[----:B------:R-:W-:-:S05]  /*1080*/  IMAD.HI.U32 R6, R5, R2, RZ ;  /* 0x0000000205067227 */ /* 0x000fca00078e00ff */
[----:B------:R-:W-:-:S04]  /*1090*/  SHF.R.U32.HI R6, RZ, R3, R6 ;  /* 0x00000003ff067219 */ /* 0x000fc80000011606 */
[----:B------:R-:W-:-:S03]  /*10a0*/  SEL R6, R5, R6, !P0 ;  /* 0x0000000605067207 */ /* 0x000fc60004000000 */
[----:B------:R-:W-:Y:S01]  /*10b0*/  @!P1 IMAD.HI.U32 R8, R7, R2, RZ ;  /* 0x0000000207089227 */ /* 0x000fe200078e00ff */
[----:B------:R-:W-:-:S04]  /*10c0*/  IADD3 R2, PT, PT, -R6, RZ, RZ ;  /* 0x000000ff06027210 */ /* 0x000fc80007ffe1ff */
[----:B------:R-:W-:Y:S01]  /*10d0*/  @!P1 SHF.R.U32.HI R8, RZ, R3, R8 ;  /* 0x00000003ff089219 */ /* 0x000fe20000011608 */
[----:B------:R-:W-:-:S03]  /*10e0*/  IMAD R2, R9, R2, R5 ;  /* 0x0000000209027224 */ /* 0x000fc600078e0205 */
[----:B------:R-:W-:-:S05]  /*10f0*/  @!P1 SEL R3, R7, R8, !P0 ;  /* 0x0000000807039207 */ /* 0x000fca0004000000 */
[--C-:B------:R-:W-:Y:S02]  /*1100*/  @!P1 IMAD.IADD R6, R6, 0x1, -R3.reuse ;  /* 0x0000000106069824 */ /* 0x100fe400078e0a03 */
[----:B------:R-:W-:Y:S01]  /*1110*/  @!P1 IMAD R3, R2, R11, R3 ;  /* 0x0000000b02039224 */ /* 0x000fe200078e0203 */
[----:B------:R-:W-:Y:S01]  /*1120*/  IADD3 R2, PT, PT, -R7, RZ, RZ ;  /* 0x000000ff07027210 */ /* 0x000fe20007ffe1ff */
[----:B------:R-:W-:Y:S02]  /*1130*/  @!P1 IMAD R5, R6, R9, R7 ;  /* 0x0000000906059224 */ /* 0x000fe400078e0207 */
[----:B------:R-:W-:Y:S02]  /*1140*/  @!P1 IMAD.MOV.U32 R7, RZ, RZ, R3 ;  /* 0x000000ffff079224 */ /* 0x000fe400078e0003 */
[----:B------:R-:W-:Y:S02]  /*1150*/  IMAD R2, R10, R2, R19 ;  /* 0x000000020a027224 */ /* 0x000fe400078e0213 */
[----:B------:R-:W-:-:S02]  /*1160*/  IMAD R18, R5, R4, R13 ;  /* 0x0000000405127224 */ /* 0x000fc400078e020d */
[----:B------:R-:W-:Y:S02]  /*1170*/  IMAD R19, R7, R10, R2 ;  /* 0x0000000a07137224 */ /* 0x000fe400078e0202 */
.L_x_15:
[----:B------:R-:W1:Y:S01]  /*1180*/  LDCU UR4, c[0x0][0xb30] ;  /* 0x00016600ff0477ac */ /* 0x000e620008000800 */
[----:B------:R-:W2:Y:S08]  /*1190*/  S2UR UR37, SR_CgaCtaId ;  /* 0x00000000002579c3 */ /* 0x000eb00000008800 */
[----:B------:R-:W3:Y:S01]  /*11a0*/  LDC R68, c[0x0][0xb24] ;  /* 0x0002c900ff447b82 */ /* 0x000ee20000000800 */
[----:B-1----:R-:W-:-:S09]  /*11b0*/  UISETP.NE.AND UP0, UPT, UR4, 0x1, UPT ;  /* 0x000000010400788c */ /* 0x002fd2000bf05270 */
[----:B--2---:R-:W-:Y:S05]  /*11c0*/  BRA.U UP0, `(.L_x_16) ;  /* 0x0000000100407547 */ /* 0x004fea000b800000 */
[----:B------:R-:W1:Y:S08]  /*11d0*/  LDC.64 R4, c[0x0][0xb10] ;  /* 0x0002c400ff047b82 */ /* 0x000e700000000a00 */
[----:B------:R-:W2:Y:S08]  /*11e0*/  LDC.64 R2, c[0x0][0xb18] ;  /* 0x0002c600ff027b82 */ /* 0x000eb00000000a00 */
[----:B------:R-:W4:Y:S08]  /*11f0*/  LDC R6, c[0x0][0xb20] ;  /* 0x0002c800ff067b82 */ /* 0x000f300000000800 */
[----:B------:R-:W3:Y:S01]  /*1200*/  LDC R8, c[0x0][0xb0c] ;  /* 0x0002c300ff087b82 */ /* 0x000ee20000000800 */
[----:B-1----:R-:W-:-:S05]  /*1210*/  IMAD.HI.U32 R4, R19, R4, RZ ;  /* 0x0000000413047227 */ /* 0x002fca00078e00ff */
[----:B------:R-:W-:Y:S01]  /*1220*/  SHF.R.U32.HI R4, RZ, R5, R4 ;  /* 0x00000005ff047219 */ /* 0x000fe20000011604 */
[----:B--2---:R-:W-:Y:S01]  /*1230*/  IMAD.HI.U32 R3, R18, R3, RZ ;  /* 0x0000000312037227 */ /* 0x004fe200078e00ff */
[----:B------:R-:W-:-:S04]  /*1240*/  ISETP.NE.AND P0, PT, R2, 0x1, PT ;  /* 0x000000010200780c */ /* 0x000fc80003f05270 */
[----:B----4-:R-:W-:-:S04]  /*1250*/  SHF.R.U32.HI R3, RZ, R6, R3 ;  /* 0x00000006ff037219 */ /* 0x010fc80000011603 */
[----:B------:R-:W-:Y:S02]  /*1260*/  SEL R3, R18, R3, !P0 ;  /* 0x0000000312037207 */ /* 0x000fe40004000000 */
[----:B---3--:R-:W-:-:S04]  /*1270*/  ISETP.NE.AND P1, PT, R8, 0x1, PT ;  /* 0x000000010800780c */ /* 0x008fc80003f25270 */
[----:B------:R-:W-:-:S05]  /*1280*/  SEL R4, R19, R4, !P1 ;  /* 0x0000000413047207 */ /* 0x000fca0004800000 */
[----:B------:R-:W-:Y:S02]  /*1290*/  IMAD.IADD R5, R3, 0x1, -R4 ;  /* 0x0000000103057824 */ /* 0x000fe400078e0a04 */
[----:B------:R-:W-:Y:S02]  /*12a0*/  IMAD.IADD R3, R4, 0x1, -R3 ;  /* 0x0000000104037824 */ /* 0x000fe400078e0a03 */
[----:B------:R-:W-:Y:S02]  /*12b0*/  IMAD R19, R5, R8, R19 ;  /* 0x0000000805137224 */ /* 0x000fe400078e0213 */
[----:B------:R-:W-:-:S07]  /*12c0*/  IMAD R18, R3, R2, R18 ;  /* 0x0000000203127224 */ /* 0x000fce00078e0212 */
.L_x_16:
[----:B------:R-:W-:Y:S01]  /*12d0*/  BAR.SYNC.DEFER_BLOCKING 0x0 ;  /* 0x0000000000007b1d */ /* 0x000fe20000010000 */
[----:B------:R-:W-:Y:S01]  /*12e0*/  UISETP.NE.AND UP0, UPT, UR8, 0x2, UPT ;  /* 0x000000020800788c */ /* 0x000fe2000bf05270 */
[----:B------:R-:W-:Y:S02]  /*12f0*/  ISETP.NE.OR P5, PT, R0, 0x2, !P5 ;  /* 0x000000020000780c */ /* 0x000fe40006fa5670 */
[----:B------:R-:W-:-:S06]  /*1300*/  LOP3.LUT R2, R227, 0x1f, RZ, 0xc0, !PT ;  /* 0x0000001fe3027812 */ /* 0x000fcc00078ec0ff */
[----:B------:R-:W-:Y:S05]  /*1310*/  BRA.U UP0, `(.L_x_17) ;  /* 0x0000001100347547 */ /* 0x000fea000b800000 */
[----:B------:R-:W1:Y:S01]  /*1320*/  LDCU UR13, c[0x0][0x38c] ;  /* 0x00007180ff0d77ac */ /* 0x000e620008000800 */
[----:B------:R-:W2:Y:S01]  /*1330*/  LDC R9, c[0x0][0x370] ;  /* 0x0000dc00ff097b82 */ /* 0x000ea20000000800 */
[----:B------:R-:W-:Y:S01]  /*1340*/  HFMA2 R14, -RZ, RZ, 0, 0 ;  /* 0x00000000ff0e7431 */ /* 0x000fe200000001ff */
[----:B------:R-:W-:Y:S01]  /*1350*/  ISETP.EQ.OR P4, PT, R2, RZ, P5 ;  /* 0x000000ff0200720c */ /* 0x000fe20002f82670 */
[----:B------:R-:W-:Y:S01]  /*1360*/  IMAD.MOV.U32 R15, RZ, RZ, 0x1 ;  /* 0x00000001ff0f7424 */ /* 0x000fe200078e00ff */
[----:B------:R-:W-:Y:S01]  /*1370*/  CS2R R12, SRZ ;  /* 0x00000000000c7805 */ /* 0x000fe2000001ff00 */
[----:B------:R-:W-:Y:S01]  /*1380*/  IMAD.MOV.U32 R10, RZ, RZ, 0x1 ;  /* 0x00000001ff0a7424 */ /* 0x000fe200078e00ff */
[----:B------:R-:W4:Y:S02]  /*1390*/  LDCU.64 UR22, c[0x0][0x348] ;  /* 0x00006900ff1677ac */ /* 0x000f240008000a00 */
[----:B------:R-:W2:Y:S01]  /*13a0*/  LDC R0, c[0x0][0x374] ;  /* 0x0000dd00ff007b82 */ /* 0x000ea20000000800 */
[----:B------:R-:W-:Y:S01]  /*13b0*/  UMOV UR6, URZ ;  /* 0x000000ff00067c82 */ /* 0x000fe20008000000 */
[----:B-1----:R-:W-:-:S04]  /*13c0*/  UIADD3 UR5, UPT, UPT, UR13, 0x3f, URZ ;  /* 0x0000003f0d057890 */ /* 0x002fc8000fffe0ff */
[----:B------:R-:W-:-:S04]  /*13d0*/  USHF.R.S32.HI UR4, URZ, 0x1f, UR5 ;  /* 0x0000001fff047899 */ /* 0x000fc80008011405 */
[----:B------:R-:W-:-:S04]  /*13e0*/  ULEA.HI UR4, UR4, UR5, URZ, 0x6 ;  /* 0x0000000504047291 */ /* 0x000fc8000f8f30ff */
[----:B------:R-:W-:Y:S02]  /*13f0*/  USHF.R.S32.HI UR15, URZ, 0x6, UR4 ;  /* 0x00000006ff0f7899 */ /* 0x000fe40008011404 */
[----:B------:R-:W-:Y:S02]  /*1400*/  UIADD3 UR4, UPT, UPT, UR13, -0x1, URZ ;  /* 0xffffffff0d047890 */ /* 0x000fe4000fffe0ff */
[----:B------:R-:W-:Y:S02]  /*1410*/  UISETP.LT.U32.AND UP0, UPT, UR15, 0x3, UPT ;  /* 0x000000030f00788c */ /* 0x000fe4000bf01070 */
[----:B------:R-:W-:Y:S02]  /*1420*/  UISETP.GE.U32.AND UP1, UPT, UR4, -0x7f, UPT ;  /* 0xffffff810400788c */ /* 0x000fe4000bf26070 */
[----:B------:R-:W-:Y:S02]  /*1430*/  USEL UR14, UR15, 0x3, UP0 ;  /* 0x000000030f0e7887 */ /* 0x000fe40008000000 */
[----:B------:R-:W-:-:S02]  /*1440*/  UIADD3 UR13, UPT, UPT, UR13, 0x7e, URZ ;  /* 0x0000007e0d0d7890 */ /* 0x000fc4000fffe0ff */
[----:B------:R-:W-:Y:S02]  /*1450*/  UIADD3 UR5, UPT, UPT, UR14, -0x1, URZ ;  /* 0xffffffff0e057890 */ /* 0x000fe4000fffe0ff */
[----:B------:R-:W-:-:S03]  /*1460*/  UIADD3 UR7, UPT, UPT, UR15, -UR14, URZ ;  /* 0x8000000e0f077290 */ /* 0x000fc6000fffe0ff */
[----:B------:R-:W-:-:S04]  /*1470*/  @UP1 UIADD3 UR5, UPT, UPT, UR14, URZ, URZ ;  /* 0x000000ff0e051290 */ /* 0x000fc8000fffe0ff */
[----:B----4-:R-:W-:-:S12]  /*1480*/  UIADD3 UR5, UPT, UPT, UR5, 0x1, URZ ;  /* 0x0000000105057890 */ /* 0x010fd8000fffe0ff */
.L_x_35:
[----:B------:R-:W-:Y:S01]  /*1490*/  UISETP.NE.AND UP0, UPT, UR37, URZ, UPT ;  /* 0x000000ff2500728c */ /* 0x000fe2000bf05270 */
[----:B------:R-:W1:Y:S08]  /*14a0*/  S2UR UR37, SR_CgaCtaId ;  /* 0x00000000002579c3 */ /* 0x000e700000008800 */
[----:B------:R-:W-:Y:S05]  /*14b0*/  BRA.U UP0, `(.L_x_18) ;  /* 0x0000000100347547 */ /* 0x000fea000b800000 */
[----:B------:R-:W4:Y:S01]  /*14c0*/  S2R R2, SR_CgaCtaId ;  /* 0x0000000000027919 */ /* 0x000f220000008800 */
[----:B------:R-:W-:-:S04]  /*14d0*/  MOV R3, 0x400 ;  /* 0x0000040000037802 */ /* 0x000fc80000000f00 */
[----:B----4-:R-:W-:Y:S02]  /*14e0*/  LEA R3, R2, R3, 0x18 ;  /* 0x0000000302037211 */ /* 0x010fe400078ec0ff */
[----:B------:R-:W-:-:S03]  /*14f0*/  SHF.L.U32 R2, R10, 0x1f, RZ ;  /* 0x0000001f0a027819 */ /* 0x000fc600000006ff */
[----:B------:R-:W-:-:S04]  /*1500*/  IMAD R3, R12, 0x8, R3 ;  /* 0x000000080c037824 */ /* 0x000fc800078e0203 */
[----:B------:R-:W4:Y:S02]  /*1510*/  SYNCS.PHASECHK.TRANS64.TRYWAIT P0, [R3+URZ+0xd0], R2 ;  /* 0x0000d002030075a7 */ /* 0x000f2400080011ff */
[----:B----4-:R-:W-:Y:S05]  /*1520*/  @!P0 BRA `(.L_x_19) ;  /* 0x000000bc00488947 */ /* 0x010fea0003800000 */
.L_x_304:
[----:B------:R-:W-:Y:S01]  /*1530*/  VIADD R12, R12, 0x1 ;  /* 0x000000010c0c7836 */ /* 0x000fe20000000000 */
[----:B------:R4:W-:Y:S04]  /*1540*/  SYNCS.ARRIVE.TRANS64.A1T0 RZ, [R3+URZ+0xc0], RZ ;  /* 0x0000c0ff03ff79a7 */ /* 0x0009e800081000ff */
[----:B------:R-:W-:-:S04]  /*1550*/  ISETP.NE.AND P0, PT, R12, 0x2, PT ;  /* 0x000000020c00780c */ /* 0x000fc80003f05270 */
[----:B------:R-:W-:Y:S02]  /*1560*/  SEL R12, R12, RZ, P0 ;  /* 0x000000ff0c0c7207 */ /* 0x000fe40000000000 */
[----:B----4-:R-:W-:-:S04]  /*1570*/  SEL R3, RZ, 0x1, P0 ;  /* 0x00000001ff037807 */ /* 0x010fc80000000000 */
[----:B------:R-:W-:-:S07]  /*1580*/  LOP3.LUT R10, R10, R3, RZ, 0x3c, !PT ;  /* 0x000000030a0a7212 */ /* 0x000fce00078e3cff */
.L_x_18:
[----:B------:R-:W-:Y:S01]  /*1590*/  UMOV UR4, 0x400 ;  /* 0x0000040000047882 */ /* 0x000fe20000000000 */
[----:B------:R-:W-:Y:S01]  /*15a0*/  SHF.L.U32 R2, R15, 0x1f, RZ ;  /* 0x0000001f0f027819 */ /* 0x000fe200000006ff */
[----:B-1----:R-:W-:Y:S01]  /*15b0*/  ULEA UR4, UR37, UR4, 0x18 ;  /* 0x0000000425047291 */ /* 0x002fe2000f8ec0ff */
[----:B------:R-:W-:Y:S01]  /*15c0*/  R2UR UR35, R19 ;  /* 0x00000000132372ca */ /* 0x000fe200000e0000 */
[----:B------:R-:W-:Y:S01]  /*15d0*/  UISETP.GE.U32.AND UP0, UPT, UR13, 0x7f, UPT ;  /* 0x0000007f0d00788c */ /* 0x000fe2000bf06070 */
[----:B------:R-:W-:Y:S01]  /*15e0*/  R2UR UR11, R18 ;  /* 0x00000000120b72ca */ /* 0x000fe200000e0000 */
[----:B------:R-:W-:Y:S01]  /*15f0*/  ULEA UR8, UR6, UR4, 0x3 ;  /* 0x0000000406087291 */ /* 0x000fe2000f8e18ff */
[----:B------:R-:W-:-:S08]  /*1600*/  UMOV UR24, URZ ;  /* 0x000000ff00187c82 */ /* 0x000fd00008000000 */
[----:B------:R1:W4:Y:S01]  /*1610*/  SYNCS.PHASECHK.TRANS64.TRYWAIT P0, [UR8+0x18], R2 ;  /* 0x00001802ff0075a7 */ /* 0x0003220008001108 */
[----:B------:R-:W-:Y:S02]  /*1620*/  USHF.L.U32 UR35, UR35, 0x7, URZ ;  /* 0x0000000723237899 */ /* 0x000fe400080006ff */
[----:B------:R-:W-:Y:S01]  /*1630*/  USHF.L.U32 UR11, UR11, 0x8, URZ ;  /* 0x000000080b0b7899 */ /* 0x000fe200080006ff */
[----:B------:R-:W-:Y:S11]  /*1640*/  BRA.U !UP0, `(.L_x_20) ;  /* 0x0000000108a87547 */ /* 0x000ff6000b800000 */
[----:B------:R-:W-:Y:S01]  /*1650*/  UMOV UR16, URZ ;  /* 0x000000ff00107c82 */ /* 0x000fe20008000000 */
[----:B------:R-:W-:-:S05]  /*1660*/  UMOV UR17, UR6 ;  /* 0x0000000600117c82 */ /* 0x000fca0008000000 */
.L_x_25:
[----:B-1----:R-:W-:Y:S01]  /*1670*/  ULEA UR33, UR17, UR4, 0x3 ;  /* 0x0000000411217291 */ /* 0x002fe2000f8e18ff */
[----:B----4-:R-:W-:Y:S01]  /*1680*/  @!P5 MOV R3, 0xc000 ;  /* 0x0000c0000003d802 */ /* 0x010fe20000000f00 */
[----:B----4-:R-:W-:Y:S10]  /*1690*/  @P0 BRA `(.L_x_21) ;  /* 0x00000000000c0947 */ /* 0x010ff40003800000 */
[----:B------:R-:W-:-:S04]  /*16a0*/  SHF.L.U32 R5, R15, 0x1f, RZ ;  /* 0x0000001f0f057819 */ /* 0x000fc800000006ff */
[----:B------:R-:W4:Y:S02]  /*16b0*/  SYNCS.PHASECHK.TRANS64.TRYWAIT P0, [UR33+0x18], R5 ;  /* 0x00001805ff0075a7 */ /* 0x000f240008001121 */
[----:B----4-:R-:W-:Y:S05]  /*16c0*/  @!P0 BRA `(.L_x_22) ;  /* 0x000000b800f48947 */ /* 0x010fea0003800000 */
.L_x_21:
[----:B------:R4:W-:Y:S01]  /*16d0*/  @!P5 SYNCS.ARRIVE.TRANS64 RZ, [UR33], R3 ;  /* 0x00000003ffffd9a7 */ /* 0x0009e20008000021 */
[----:B------:R-:W-:Y:S04]  /*16e0*/  BSSY.RECONVERGENT B0, `(.L_x_23) ;  /* 0x0000003000007945 */ /* 0x000fe80003800200 */
[----:B------:R-:W-:Y:S05]  /*16f0*/  @P4 BRA `(.L_x_24) ;  /* 0x0000000000044947 */ /* 0x000fea0003800000 */
[----:B------:R-:W-:Y:S05]  /*1700*/  BPT.TRAP 0x1 ;  /* 0x000000040000795c */ /* 0x000fea0000300000 */
.L_x_24:
[----:B------:R-:W-:Y:S05]  /*1710*/  BSYNC.RECONVERGENT B0 ;  /* 0x0000000000007941 */ /* 0x000fea0003800200 */
.L_x_23:
[----:B------:R-:W-:Y:S02]  /*1720*/  UIADD3 UR6, UPT, UPT, UR17, 0x1, URZ ;  /* 0x0000000111067890 */ /* 0x000fe4000fffe0ff */
[----:B------:R-:W-:Y:S02]  /*1730*/  ULEA UR32, UR17, UR4, 0xe ;  /* 0x0000000411207291 */ /* 0x000fe4000f8e70ff */
[----:B------:R-:W-:Y:S02]  /*1740*/  UISETP.NE.AND UP0, UPT, UR6, 0x3, UPT ;  /* 0x000000030600788c */ /* 0x000fe4000bf05270 */
[----:B------:R-:W-:Y:S02]  /*1750*/  UIADD3 UR26, UP1, UPT, UR22, 0x80, URZ ;  /* 0x00000080161a7890 */ /* 0x000fe4000ff3e0ff */
[----:B------:R-:W-:Y:S02]  /*1760*/  USEL UR9, URZ, 0x1, UP0 ;  /* 0x00000001ff097887 */ /* 0x000fe40008000000 */
[----:B------:R-:W-:-:S02]  /*1770*/  USEL UR6, UR6, URZ, UP0 ;  /* 0x000000ff06067287 */ /* 0x000fc40008000000 */
[----:B------:R-:W-:Y:S02]  /*1780*/  UIADD3 UR20, UP0, UPT, UR22, 0x180, URZ ;  /* 0x0000018016147890 */ /* 0x000fe4000ff1e0ff */
[----:B------:R-:W-:Y:S01]  /*1790*/  ULEA UR8, UR6, UR4, 0x3 ;  /* 0x0000000406087291 */ /* 0x000fe2000f8e18ff */
[----:B------:R-:W-:Y:S01]  /*17a0*/  LOP3.LUT R15, R15, UR9, RZ, 0x3c, !PT ;  /* 0x000000090f0f7c12 */ /* 0x000fe2000f8e3cff */
[----:B------:R-:W-:Y:S02]  /*17b0*/  USHF.L.U32 UR34, UR16, 0x6, URZ ;  /* 0x0000000610227899 */ /* 0x000fe400080006ff */
[----:B------:R-:W-:Y:S01]  /*17c0*/  UIADD3.X UR27, UPT, UPT, URZ, UR23, URZ, UP1, !UPT ;  /* 0x00000017ff1b7290 */ /* 0x000fe20008ffe4ff */
[----:B-1----:R-:W-:Y:S01]  /*17d0*/  SHF.L.U32 R2, R15, 0x1f, RZ ;  /* 0x0000001f0f027819 */ /* 0x002fe200000006ff */
[----:B------:R-:W-:Y:S02]  /*17e0*/  UIADD3 UR32, UPT, UPT, UR32, 0x10800, URZ ;  /* 0x0001080020207890 */ /* 0x000fe4000fffe0ff */
[----:B------:R-:W-:Y:S01]  /*17f0*/  UIADD3.X UR21, UPT, UPT, URZ, UR23, URZ, UP0, !UPT ;  /* 0x00000017ff157290 */ /* 0x000fe200087fe4ff */
[----:B------:R1:W1:Y:S01]  /*1800*/  SYNCS.PHASECHK.TRANS64.TRYWAIT P0, [UR8+0x18], R2 ;  /* 0x00001802ff0075a7 */ /* 0x0002620008001108 */
[----:B------:R-:W-:Y:S01]  /*1810*/  ULEA UR8, UR17, UR4, 0xf ;  /* 0x0000000411087291 */ /* 0x000fe2000f8e78ff */
[----:B------:R-:W-:Y:S01]  /*1820*/  UMOV UR18, 0x0 ;  /* 0x0000000000127882 */ /* 0x000fe20000000000 */
[----:B------:R-:W-:-:S02]  /*1830*/  UMOV UR19, 0x10000000 ;  /* 0x1000000000137882 */ /* 0x000fc40000000000 */
[----:B------:R-:W-:Y:S01]  /*1840*/  UIADD3 UR8, UPT, UPT, UR8, 0x1c800, URZ ;  /* 0x0001c80008087890 */ /* 0x000fe2000fffe0ff */
[----:B------:R1:W-:Y:S01]  /*1850*/  UTMALDG.3D [UR32], [UR26], desc[UR18] ;  /* 0x000012201a0075b4 */ /* 0x0003e20008011000 */
[----:B------:R-:W-:Y:S01]  /*1860*/  UMOV UR12, UR36 ;  /* 0x00000024000c7c82 */ /* 0x000fe20008000000 */
[----:B------:R-:W-:Y:S01]  /*1870*/  UMOV UR9, UR33 ;  /* 0x0000002100097c82 */ /* 0x000fe20008000000 */
[----:B------:R-:W-:Y:S01]  /*1880*/  UMOV UR10, UR34 ;  /* 0x00000022000a7c82 */ /* 0x000fe20008000000 */
[----:B------:R-:W-:Y:S01]  /*1890*/  UIADD3 UR16, UPT, UPT, UR16, 0x1, URZ ;  /* 0x0000000110107890 */ /* 0x000fe2000fffe0ff */
[----:B------:R-:W-:Y:S01]  /*18a0*/  UMOV UR24, UR5 ;  /* 0x0000000500187c82 */ /* 0x000fe20008000000 */
[----:B------:R-:W-:Y:S02]  /*18b0*/  UMOV UR17, UR6 ;  /* 0x0000000600117c82 */ /* 0x000fe40008000000 */
[----:B------:R1:W-:Y:S01]  /*18c0*/  UTMALDG.3D [UR8], [UR20], desc[UR18] ;  /* 0x00001208140075b4 */ /* 0x0003e20008011000 */
[----:B------:R-:W-:-:S09]  /*18d0*/  UISETP.NE.AND UP0, UPT, UR16, UR5, UPT ;  /* 0x000000051000728c */ /* 0x000fd2000bf05270 */
[----:B------:R-:W-:Y:S05]  /*18e0*/  BRA.U UP0, `(.L_x_25) ;  /* 0xfffffffd00607547 */ /* 0x000fea000b83ffff */
.L_x_20:
[----:B-1--4-:R-:W-:Y:S01]  /*18f0*/  PLOP3.LUT P0, PT, PT, PT, UP3, 0x80, 0x8 ;  /* 0x000000000008781c */ /* 0x012fe20003f0f038 */
[----:B------:R-:W-:Y:S01]  /*1900*/  ULEA UR8, UR6, UR4, 0x3 ;  /* 0x0000000406087291 */ /* 0x000fe2000f8e18ff */
[----:B------:R-:W-:Y:S01]  /*1910*/  SHF.L.U32 R2, R15, 0x1f, RZ ;  /* 0x0000001f0f027819 */ /* 0x000fe200000006ff */
[----:B------:R-:W-:-:S10]  /*1920*/  UISETP.GT.AND UP0, UPT, UR15, UR14, UPT ;  /* 0x0000000e0f00728c */ /* 0x000fd4000bf04270 */
[----:B------:R-:W-:Y:S01]  /*1930*/  @!P0 SYNCS.ARRIVE.TRANS64.A1T0 RZ, [UR4+0x78], RZ ;  /* 0x000078ffffff89a7 */ /* 0x000fe20008100004 */
[----:B------:R1:W4:Y:S01]  /*1940*/  SYNCS.PHASECHK.TRANS64.TRYWAIT P0, [UR8+0x18], R2 ;  /* 0x00001802ff0075a7 */ /* 0x0003220008001108 */
[----:B------:R-:W-:Y:S05]  /*1950*/  BRA.U !UP0, `(.L_x_26) ;  /* 0x0000000108ac7547 */ /* 0x000fea000b800000 */
[----:B------:R-:W-:Y:S01]  /*1960*/  UIADD3 UR21, UPT, UPT, UR7, UR24, URZ ;  /* 0x0000001807157290 */ /* 0x000fe2000fffe0ff */
[----:B------:R-:W-:-:S11]  /*1970*/  UMOV UR25, UR6 ;  /* 0x0000000600197c82 */ /* 0x000fd60008000000 */
.L_x_31:
[----:B-1----:R-:W-:Y:S01]  /*1980*/  ULEA UR17, UR25, UR4, 0x3 ;  /* 0x0000000419117291 */ /* 0x002fe2000f8e18ff */
[----:B----4-:R-:W-:Y:S01]  /*1990*/  @!P5 MOV R3, 0xc000 ;  /* 0x0000c0000003d802 */ /* 0x010fe20000000f00 */
[----:B----4-:R-:W-:Y:S10]  /*19a0*/  @P0 BRA `(.L_x_27) ;  /* 0x00000000000c0947 */ /* 0x010ff40003800000 */
[----:B------:R-:W-:-:S04]  /*19b0*/  SHF.L.U32 R5, R15, 0x1f, RZ ;  /* 0x0000001f0f057819 */ /* 0x000fc800000006ff */
[----:B------:R-:W4:Y:S02]  /*19c0*/  SYNCS.PHASECHK.TRANS64.TRYWAIT P0, [UR17+0x18], R5 ;  /* 0x00001805ff0075a7 */ /* 0x000f240008001111 */
[----:B----4-:R-:W-:Y:S05]  /*19d0*/  @!P0 BRA `(.L_x_28) ;  /* 0x000000b800488947 */ /* 0x010fea0003800000 */
.L_x_27:
[----:B------:R4:W-:Y:S01]  /*19e0*/  @!P5 SYNCS.ARRIVE.TRANS64 RZ, [UR17], R3 ;  /* 0x00000003ffffd9a7 */ /* 0x0009e20008000011 */
[----:B------:R-:W-:Y:S04]  /*19f0*/  BSSY.RECONVERGENT B0, `(.L_x_29) ;  /* 0x0000003000007945 */ /* 0x000fe80003800200 */
[----:B------:R-:W-:Y:S05]  /*1a00*/  @P4 BRA `(.L_x_30) ;  /* 0x0000000000044947 */ /* 0x000fea0003800000 */
[----:B------:R-:W-:Y:S05]  /*1a10*/  BPT.TRAP 0x1 ;  /* 0x000000040000795c */ /* 0x000fea0000300000 */
.L_x_30:
[----:B------:R-:W-:Y:S05]  /*1a20*/  BSYNC.RECONVERGENT B0 ;  /* 0x0000000000007941 */ /* 0x000fea0003800200 */
.L_x_29:
        /* <DEDUP_REMOVED lines=10> */
[----:B------:R-:W-:Y:S01]  /*1ad0*/  UIADD3 UR16, UPT, UPT, UR16, 0x10800, URZ ;  /* 0x0001080010107890 */ /* 0x000fe2000fffe0ff */
[----:B-1----:R-:W-:Y:S01]  /*1ae0*/  SHF.L.U32 R2, R15, 0x1f, RZ ;  /* 0x0000001f0f027819 */ /* 0x002fe200000006ff */
[----:B------:R-:W-:Y:S02]  /*1af0*/  UIADD3.X UR31, UPT, UPT, URZ, UR23, URZ, UP1, !UPT ;  /* 0x00000017ff1f7290 */ /* 0x000fe40008ffe4ff */
[----:B------:R-:W-:Y:S01]  /*1b00*/  UIADD3.X UR29, UPT, UPT, URZ, UR23, URZ, UP0, !UPT ;  /* 0x00000017ff1d7290 */ /* 0x000fe200087fe4ff */
[----:B------:R1:W1:Y:S01]  /*1b10*/  SYNCS.PHASECHK.TRANS64.TRYWAIT P0, [UR8+0x18], R2 ;  /* 0x00001802ff0075a7 */ /* 0x0002620008001108 */
[----:B------:R-:W-:Y:S01]  /*1b20*/  ULEA UR8, UR25, UR4, 0xf ;  /* 0x0000000419087291 */ /* 0x000fe2000f8e78ff */
[----:B------:R-:W-:Y:S01]  /*1b30*/  UMOV UR26, 0x0 ;  /* 0x00000000001a7882 */ /* 0x000fe20000000000 */
[----:B------:R-:W-:-:S02]  /*1b40*/  UMOV UR27, 0x10000000 ;  /* 0x10000000001b7882 */ /* 0x000fc40000000000 */
[----:B------:R-:W-:Y:S01]  /*1b50*/  UIADD3 UR8, UPT, UPT, UR8, 0x1c800, URZ ;  /* 0x0001c80008087890 */ /* 0x000fe2000fffe0ff */
[----:B------:R-:W-:Y:S01]  /*1b60*/  UMOV UR19, UR35 ;  /* 0x0000002300137c82 */ /* 0x000fe20008000000 */
[----:B------:R-:W-:Y:S01]  /*1b70*/  UMOV UR20, UR36 ;  /* 0x0000002400147c82 */ /* 0x000fe20008000000 */
[----:B------:R-:W-:Y:S01]  /*1b80*/  UMOV UR12, UR36 ;  /* 0x00000024000c7c82 */ /* 0x000fe20008000000 */
[----:B------:R-:W-:Y:S01]  /*1b90*/  UMOV UR9, UR17 ;  /* 0x0000001100097c82 */ /* 0x000fe20008000000 */
[----:B------:R-:W-:Y:S01]  /*1ba0*/  UMOV UR10, UR18 ;  /* 0x00000012000a7c82 */ /* 0x000fe20008000000 */
[----:B------:R1:W-:Y:S01]  /*1bb0*/  UTMALDG.3D [UR16], [UR30], desc[UR26] ;  /* 0x00001a101e0075b4 */ /* 0x0003e20008011000 */
[----:B------:R-:W-:Y:S01]  /*1bc0*/  UIADD3 UR24, UPT, UPT, UR24, 0x1, URZ ;  /* 0x0000000118187890 */ /* 0x000fe2000fffe0ff */
[----:B------:R-:W-:-:S03]  /*1bd0*/  UMOV UR25, UR6 ;  /* 0x0000000600197c82 */ /* 0x000fc60008000000 */
[----:B------:R-:W-:Y:S01]  /*1be0*/  UISETP.NE.AND UP0, UPT, UR24, UR21, UPT ;  /* 0x000000151800728c */ /* 0x000fe2000bf05270 */
[----:B------:R1:W-:Y:S08]  /*1bf0*/  UTMALDG.3D [UR8], [UR28], desc[UR26] ;  /* 0x00001a081c0075b4 */ /* 0x0003f00008011000 */
[----:B------:R-:W-:Y:S05]  /*1c00*/  BRA.U UP0, `(.L_x_31) ;  /* 0xfffffffd005c7547 */ /* 0x000fea000b83ffff */
.L_x_26:
[C---:B-1----:R-:W-:Y:S01]  /*1c10*/  LEA R2, R14.reuse, UR4, 0x3 ;  /* 0x000000040e027c11 */ /* 0x042fe2000f8e18ff */
[----:B------:R-:W-:Y:S01]  /*1c20*/  NOP ;  /* 0x0000000000007918 */ /* 0x000fe20000000000 */
[----:B----4-:R-:W-:Y:S02]  /*1c30*/  SHF.L.U32 R3, R13, 0x1f, RZ ;  /* 0x0000001f0d037819 */ /* 0x010fe400000006ff */
[----:B------:R-:W-:Y:S02]  /*1c40*/  LEA R4, R14, UR4, 0x4 ;  /* 0x000000040e047c11 */ /* 0x000fe4000f8e20ff */
[----:B------:R-:W1:Y:S02]  /*1c50*/  SYNCS.PHASECHK.TRANS64.TRYWAIT P0, [R2+URZ+0x80], R3 ;  /* 0x00008003020075a7 */ /* 0x000e6400080011ff */
[----:B-1----:R-:W-:Y:S05]  /*1c60*/  @!P0 BRA `(.L_x_32) ;  /* 0x000000b400bc8947 */ /* 0x002fea0003800000 */
.L_x_307:
[----:B------:R-:W4:Y:S01]  /*1c70*/  LDS.128 R4, [R4+0xf0] ;  /* 0x0000f00004047984 */ /* 0x000f220000000c00 */
[----:B---3--:R-:W-:Y:S01]  /*1c80*/  ISETP.GE.AND P0, PT, R68, 0x1, PT ;  /* 0x000000014400780c */ /* 0x008fe20003f06270 */
[----:B-1----:R-:W-:Y:S01]  /*1c90*/  VIADD R2, R2, 0x90 ;  /* 0x0000009002027836 */ /* 0x002fe20000000000 */
[----:B------:R-:W-:Y:S01]  /*1ca0*/  @!PT LDS RZ, [RZ] ;  /* 0x00000000fffff984 */ /* 0x000fe20000000800 */
[----:B------:R-:W-:Y:S01]  /*1cb0*/  @!PT LDS RZ, [RZ] ;  /* 0x00000000fffff984 */ /* 0x000fe20000000800 */
[----:B------:R-:W-:Y:S01]  /*1cc0*/  @!PT LDS RZ, [RZ] ;  /* 0x00000000fffff984 */ /* 0x000fe20000000800 */
[----:B------:R-:W-:Y:S01]  /*1cd0*/  @!PT LDS RZ, [RZ] ;  /* 0x00000000fffff984 */ /* 0x000fe20000000800 */
[----:B------:R1:W-:Y:S06]  /*1ce0*/  MEMBAR.ALL.CTA ;  /* 0x0000000000007992 */ /* 0x0003ec0000008000 */
[----:B-1----:R-:W1:Y:S01]  /*1cf0*/  FENCE.VIEW.ASYNC.S ;  /* 0x00000000000073c6 */ /* 0x002e620000000000 */
[----:B------:R-:W-:-:S04]  /*1d00*/  PRMT R2, RZ, 0x654, R2 ;  /* 0x00000654ff027816 */ /* 0x000fc80000000002 */
[----:B-1----:R1:W-:Y:S01]  /*1d10*/  SYNCS.ARRIVE.TRANS64.RED.A1T0 RZ, [R2+URZ], RZ ;  /* 0x000000ff02ff79a7 */ /* 0x0023e200081004ff */
[----:B----4-:R-:W-:-:S13]  /*1d20*/  LOP3.LUT P2, RZ, R6, 0x1, RZ, 0xc0, !PT ;  /* 0x0000000106ff7812 */ /* 0x010fda000784c0ff */
[----:B------:R-:W-:Y:S01]  /*1d30*/  @P2 SHF.R.U32.HI R3, RZ, 0x10, R5 ;  /* 0x00000010ff032819 */ /* 0x000fe20000011605 */
[----:B------:R-:W-:Y:S01]  /*1d40*/  VOTEU.ANY UP0, P2 ;  /* 0x0000000000ff7886 */ /* 0x000fe20001000100 */
[----:B------:R-:W-:Y:S02]  /*1d50*/  @P2 MOV R11, R4 ;  /* 0x00000004000b2202 */ /* 0x000fe40000000f00 */
[----:B------:R-:W-:Y:S02]  /*1d60*/  @P2 R2UR.BROADCAST UR8, R3 ;  /* 0x00000000030822ca */ /* 0x000fe400008e0000 */
[----:B------:R-:W-:-:S11]  /*1d70*/  @P2 LOP3.LUT R8, R5, 0xffff, RZ, 0xc0, !PT ;  /* 0x0000ffff05082812 */ /* 0x000fd600078ec0ff */
[----:B------:R-:W-:Y:S01]  /*1d80*/  @UP0 UMOV UR36, UR8 ;  /* 0x0000000800240c82 */ /* 0x000fe20008000000 */
[----:B-1----:R-:W-:Y:S05]  /*1d90*/  @!P0 BRA `(.L_x_33) ;  /* 0x0000000000b88947 */ /* 0x002fea0003800000 */
[----:B------:R-:W2:Y:S01]  /*1da0*/  LDC.64 R4, c[0x0][0xb18] ;  /* 0x0002c600ff047b82 */ /* 0x000ea20000000a00 */
[----:B------:R-:W-:-:S07]  /*1db0*/  ISETP.NE.AND P3, PT, R68, 0x1, PT ;  /* 0x000000014400780c */ /* 0x000fce0003f65270 */
[----:B------:R-:W1:Y:S08]  /*1dc0*/  LDC.64 R6, c[0x0][0xb10] ;  /* 0x0002c400ff067b82 */ /* 0x000e700000000a00 */
[----:B------:R-:W3:Y:S08]  /*1dd0*/  LDC R16, c[0x0][0xb20] ;  /* 0x0002c800ff107b82 */ /* 0x000ef00000000800 */
[----:B------:R-:W4:Y:S01]  /*1de0*/  LDC R18, c[0x0][0xb0c] ;  /* 0x0002c300ff127b82 */ /* 0x000f220000000800 */
[----:B--2---:R-:W-:Y:S01]  /*1df0*/  IMAD.HI.U32 R17, R0, R5, RZ ;  /* 0x0000000500117227 */ /* 0x004fe200078e00ff */
[----:B------:R-:W-:-:S03]  /*1e00*/  ISETP.NE.AND P0, PT, R4, 0x1, PT ;  /* 0x000000010400780c */ /* 0x000fc60003f05270 */
[----:B------:R-:W-:-:S03]  /*1e10*/  IMAD.HI.U32 R5, R8, R5, RZ ;  /* 0x0000000508057227 */ /* 0x000fc600078e00ff */
[----:B------:R-:W2:Y:S01]  /*1e20*/  LDC.64 R2, c[0x0][0xb28] ;  /* 0x0002ca00ff027b82 */ /* 0x000ea20000000a00 */
[----:B-1----:R-:W-:-:S04]  /*1e30*/  IMAD.HI.U32 R20, R9, R6, RZ ;  /* 0x0000000609147227 */ /* 0x002fc800078e00ff */
[----:B------:R-:W-:Y:S01]  /*1e40*/  IMAD.HI.U32 R22, R11, R6, RZ ;  /* 0x000000060b167227 */ /* 0x000fe200078e00ff */
[----:B------:R-:W-:Y:S02]  /*1e50*/  SHF.R.U32.HI R20, RZ, R7, R20 ;  /* 0x00000007ff147219 */ /* 0x000fe40000011614 */
[-C--:B---3--:R-:W-:Y:S02]  /*1e60*/  SHF.R.U32.HI R17, RZ, R16.reuse, R17 ;  /* 0x00000010ff117219 */ /* 0x088fe40000011611 */
[----:B------:R-:W-:Y:S02]  /*1e70*/  SHF.R.U32.HI R5, RZ, R16, R5 ;  /* 0x00000010ff057219 */ /* 0x000fe40000011605 */
[----:B------:R-:W-:Y:S02]  /*1e80*/  SEL R17, R0, R17, !P0 ;  /* 0x0000001100117207 */ /* 0x000fe40004000000 */
[----:B------:R-:W-:Y:S02]  /*1e90*/  SHF.R.U32.HI R22, RZ, R7, R22 ;  /* 0x00000007ff167219 */ /* 0x000fe40000011616 */
[----:B----4-:R-:W-:-:S02]  /*1ea0*/  ISETP.NE.AND P1, PT, R18, 0x1, PT ;  /* 0x000000011200780c */ /* 0x010fc40003f25270 */
[----:B------:R-:W-:Y:S02]  /*1eb0*/  SEL R5, R8, R5, !P0 ;  /* 0x0000000508057207 */ /* 0x000fe40004000000 */
[----:B------:R-:W-:Y:S02]  /*1ec0*/  SEL R19, R9, R20, !P1 ;  /* 0x0000001409137207 */ /* 0x000fe40004800000 */
[----:B------:R-:W-:Y:S01]  /*1ed0*/  SEL R7, R11, R22, !P1 ;  /* 0x000000160b077207 */ /* 0x000fe20004800000 */
[----:B--2---:R-:W-:-:S04]  /*1ee0*/  IMAD.HI.U32 R20, R17, R2, RZ ;  /* 0x0000000211147227 */ /* 0x004fc800078e00ff */
[----:B------:R-:W-:Y:S01]  /*1ef0*/  IMAD.HI.U32 R6, R19, R2, RZ ;  /* 0x0000000213067227 */ /* 0x000fe200078e00ff */
[----:B------:R-:W-:-:S04]  /*1f00*/  @P3 SHF.R.U32.HI R17, RZ, R3, R20 ;  /* 0x00000003ff113219 */ /* 0x000fc80000011614 */
[----:B------:R-:W-:Y:S01]  /*1f10*/  @P3 SHF.R.U32.HI R19, RZ, R3, R6 ;  /* 0x00000003ff133219 */ /* 0x000fe20000011606 */
[----:B------:R-:W-:-:S04]  /*1f20*/  IMAD R17, R68, R17, RZ ;  /* 0x0000001144117224 */ /* 0x000fc800078e02ff */
[----:B------:R-:W-:Y:S01]  /*1f30*/  IMAD R6, R68, R19, RZ ;  /* 0x0000001344067224 */ /* 0x000fe200078e02ff */
[C---:B------:R-:W-:Y:S02]  /*1f40*/  ISETP.GE.AND P0, PT, R5.reuse, R17, PT ;  /* 0x000000110500720c */ /* 0x040fe40003f06270 */
[----:B------:R-:W-:Y:S02]  /*1f50*/  IADD3 R17, PT, PT, -R5, RZ, RZ ;  /* 0x000000ff05117210 */ /* 0x000fe40007ffe1ff */
[----:B------:R-:W-:Y:S01]  /*1f60*/  ISETP.GE.OR P0, PT, R7, R6, P0 ;  /* 0x000000060700720c */ /* 0x000fe20000706670 */
[----:B------:R-:W-:-:S04]  /*1f70*/  IMAD.HI.U32 R6, R5, R2, RZ ;  /* 0x0000000205067227 */ /* 0x000fc800078e00ff */
[----:B------:R-:W-:Y:S01]  /*1f80*/  IMAD R8, R4, R17, R8 ;  /* 0x0000001104087224 */ /* 0x000fe200078e0208 */
[----:B------:R-:W-:-:S04]  /*1f90*/  SHF.R.U32.HI R6, RZ, R3, R6 ;  /* 0x00000003ff067219 */ /* 0x000fc80000011606 */
[----:B------:R-:W-:-:S03]  /*1fa0*/  SEL R6, R5, R6, !P3 ;  /* 0x0000000605067207 */ /* 0x000fc60005800000 */
[----:B------:R-:W-:-:S04]  /*1fb0*/  @!P0 IMAD.HI.U32 R16, R7, R2, RZ ;  /* 0x0000000207108227 */ /* 0x000fc800078e00ff */
[----:B------:R-:W-:Y:S01]  /*1fc0*/  IMAD.MOV R2, RZ, RZ, -R6 ;  /* 0x000000ffff027224 */ /* 0x000fe200078e0a06 */
[----:B------:R-:W-:-:S03]  /*1fd0*/  @!P0 SHF.R.U32.HI R16, RZ, R3, R16 ;  /* 0x00000003ff108219 */ /* 0x000fc60000011610 */
[----:B------:R-:W-:Y:S01]  /*1fe0*/  IMAD R2, R68, R2, R5 ;  /* 0x0000000244027224 */ /* 0x000fe200078e0205 */
        /* <DEDUP_REMOVED lines=9> */
.L_x_33:
[----:B------:R-:W1:Y:S02]  /*2080*/  LDCU UR8, c[0x0][0xb30] ;  /* 0x00016600ff0877ac */ /* 0x000e640008000800 */
[----:B-1----:R-:W-:-:S09]  /*2090*/  UISETP.NE.AND UP0, UPT, UR8, 0x1, UPT ;  /* 0x000000010800788c */ /* 0x002fd2000bf05270 */
[----:B------:R-:W-:Y:S05]  /*20a0*/  BRA.U UP0, `(.L_x_34) ;  /* 0x0000000100407547 */ /* 0x000fea000b800000 */
[----:B------:R-:W1:Y:S08]  /*20b0*/  LDC.64 R4, c[0x0][0xb10] ;  /* 0x0002c400ff047b82 */ /* 0x000e700000000a00 */
[----:B------:R-:W3:Y:S08]  /*20c0*/  LDC.64 R2, c[0x0][0xb18] ;  /* 0x0002c600ff027b82 */ /* 0x000ef00000000a00 */
[----:B------:R-:W4:Y:S08]  /*20d0*/  LDC R6, c[0x0][0xb20] ;  /* 0x0002c800ff067b82 */ /* 0x000f300000000800 */
[----:B------:R-:W2:Y:S01]  /*20e0*/  LDC R16, c[0x0][0xb0c] ;  /* 0x0002c300ff107b82 */ /* 0x000ea20000000800 */
[----:B-1----:R-:W-:-:S05]  /*20f0*/  IMAD.HI.U32 R4, R11, R4, RZ ;  /* 0x000000040b047227 */ /* 0x002fca00078e00ff */
[----:B------:R-:W-:Y:S01]  /*2100*/  SHF.R.U32.HI R4, RZ, R5, R4 ;  /* 0x00000005ff047219 */ /* 0x000fe20000011604 */
[----:B---3--:R-:W-:Y:S01]  /*2110*/  IMAD.HI.U32 R3, R8, R3, RZ ;  /* 0x0000000308037227 */ /* 0x008fe200078e00ff */
[----:B------:R-:W-:-:S04]  /*2120*/  ISETP.NE.AND P0, PT, R2, 0x1, PT ;  /* 0x000000010200780c */ /* 0x000fc80003f05270 */
[----:B----4-:R-:W-:-:S04]  /*2130*/  SHF.R.U32.HI R3, RZ, R6, R3 ;  /* 0x00000006ff037219 */ /* 0x010fc80000011603 */
[----:B------:R-:W-:Y:S02]  /*2140*/  SEL R3, R8, R3, !P0 ;  /* 0x0000000308037207 */ /* 0x000fe40004000000 */
[----:B--2---:R-:W-:-:S04]  /*2150*/  ISETP.NE.AND P1, PT, R16, 0x1, PT ;  /* 0x000000011000780c */ /* 0x004fc80003f25270 */
[----:B------:R-:W-:-:S05]  /*2160*/  SEL R4, R11, R4, !P1 ;  /* 0x000000040b047207 */ /* 0x000fca0004800000 */
[----:B------:R-:W-:Y:S02]  /*2170*/  IMAD.IADD R5, R3, 0x1, -R4 ;  /* 0x0000000103057824 */ /* 0x000fe400078e0a04 */
[----:B------:R-:W-:Y:S02]  /*2180*/  IMAD.IADD R3, R4, 0x1, -R3 ;  /* 0x0000000104037824 */ /* 0x000fe400078e0a03 */
[----:B------:R-:W-:Y:S02]  /*2190*/  IMAD R11, R5, R16, R11 ;  /* 0x00000010050b7224 */ /* 0x000fe400078e020b */
[----:B------:R-:W-:-:S07]  /*21a0*/  IMAD R8, R3, R2, R8 ;  /* 0x0000000203087224 */ /* 0x000fce00078e0208 */
.L_x_34:
[----:B------:R-:W-:Y:S01]  /*21b0*/  VIADD R14, R14, 0x1 ;  /* 0x000000010e0e7836 */ /* 0x000fe20000000000 */
[----:B------:R-:W-:Y:S01]  /*21c0*/  UPLOP3.LUT UP3, UPT, UPT, UPT, UPT, 0x80, 0x8 ;  /* 0x000000000008789c */ /* 0x000fe20003f6f070 */
[----:B------:R-:W-:Y:S02]  /*21d0*/  IMAD.IADD R19, R11, 0x1, R204 ;  /* 0x000000010b137824 */ /* 0x000fe400078e02cc */
[----:B------:R-:W-:Y:S01]  /*21e0*/  IMAD.IADD R18, R8, 0x1, R171 ;  /* 0x0000000108127824 */ /* 0x000fe200078e02ab */
[----:B------:R-:W-:-:S04]  /*21f0*/  ISETP.NE.AND P0, PT, R14, 0x2, PT ;  /* 0x000000020e00780c */ /* 0x000fc80003f05270 */
[----:B------:R-:W-:Y:S02]  /*2200*/  SEL R2, RZ, 0x1, P0 ;  /* 0x00000001ff027807 */ /* 0x000fe40000000000 */
[----:B------:R-:W-:Y:S02]  /*2210*/  SEL R14, R14, RZ, P0 ;  /* 0x000000ff0e0e7207 */ /* 0x000fe40000000000 */
[----:B------:R-:W-:Y:S01]  /*2220*/  LOP3.LUT R13, R13, R2, RZ, 0x3c, !PT ;  /* 0x000000020d0d7212 */ /* 0x000fe200078e3cff */
[----:B------:R-:W-:Y:S06]  /*2230*/  @P2 BRA `(.L_x_35) ;  /* 0xfffffff000942947 */ /* 0x000fec000383ffff */
[----:B------:R-:W-:Y:S01]  /*2240*/  UIADD3 UR4, UPT, UPT, UR4, 0x18, URZ ;  /* 0x0000001804047890 */ /* 0x000fe2000fffe0ff */
[----:B------:R-:W-:-:S03]  /*2250*/  SHF.L.U32 R3, R15, 0x1f, RZ ;  /* 0x0000001f0f037819 */ /* 0x000fc600000006ff */
[----:B------:R-:W-:-:S09]  /*2260*/  ULEA UR5, UR6, UR4, 0x3 ;  /* 0x0000000406057291 */ /* 0x000fd2000f8e18ff */
[----:B------:R-:W1:Y:S02]  /*2270*/  SYNCS.PHASECHK.TRANS64.TRYWAIT P0, [UR5], R3 ;  /* 0x00000003ff0075a7 */ /* 0x000e640008001105 */
[----:B-1----:R-:W-:Y:S05]  /*2280*/  @!P0 BRA `(.L_x_36) ;  /* 0x000000b000488947 */ /* 0x002fea0003800000 */
.L_x_309:
[----:B------:R-:W-:-:S04]  /*2290*/  UIADD3 UR6, UPT, UPT, UR6, 0x1, URZ ;  /* 0x0000000106067890 */ /* 0x000fc8000fffe0ff */
[----:B------:R-:W-:-:S04]  /*22a0*/  UISETP.NE.AND UP0, UPT, UR6, 0x3, UPT ;  /* 0x000000030600788c */ /* 0x000fc8000bf05270 */
[----:B------:R-:W-:Y:S02]  /*22b0*/  USEL UR7, URZ, 0x1, UP0 ;  /* 0x00000001ff077887 */ /* 0x000fe40008000000 */
[----:B------:R-:W-:-:S04]  /*22c0*/  USEL UR6, UR6, URZ, UP0 ;  /* 0x000000ff06067287 */ /* 0x000fc80008000000 */
[----:B------:R-:W-:Y:S01]  /*22d0*/  ULEA UR5, UR6, UR4, 0x3 ;  /* 0x0000000406057291 */ /* 0x000fe2000f8e18ff */
[----:B------:R-:W-:-:S04]  /*22e0*/  LOP3.LUT R15, R15, UR7, RZ, 0x3c, !PT ;  /* 0x000000070f0f7c12 */ /* 0x000fc8000f8e3cff */
[----:B-1----:R-:W-:-:S04]  /*22f0*/  SHF.L.U32 R3, R15, 0x1f, RZ ;  /* 0x0000001f0f037819 */ /* 0x002fc800000006ff */
[----:B------:R-:W1:Y:S02]  /*2300*/  SYNCS.PHASECHK.TRANS64.TRYWAIT P0, [UR5], R3 ;  /* 0x00000003ff0075a7 */ /* 0x000e640008001105 */
[----:B-1----:R-:W-:Y:S05]  /*2310*/  @!P0 BRA `(.L_x_37) ;  /* 0x000000b0003c8947 */ /* 0x002fea0003800000 */
.L_x_311:
[----:B------:R-:W-:-:S04]  /*2320*/  UIADD3 UR6, UPT, UPT, UR6, 0x1, URZ ;  /* 0x0000000106067890 */ /* 0x000fc8000fffe0ff */
[----:B------:R-:W-:-:S04]  /*2330*/  UISETP.NE.AND UP0, UPT, UR6, 0x3, UPT ;  /* 0x000000030600788c */ /* 0x000fc8000bf05270 */
[----:B------:R-:W-:Y:S02]  /*2340*/  USEL UR5, URZ, 0x1, UP0 ;  /* 0x00000001ff057887 */ /* 0x000fe40008000000 */
[----:B------:R-:W-:-:S04]  /*2350*/  USEL UR6, UR6, URZ, UP0 ;  /* 0x000000ff06067287 */ /* 0x000fc80008000000 */
[----:B------:R-:W-:Y:S01]  /*2360*/  ULEA UR6, UR6, UR4, 0x3 ;  /* 0x0000000406067291 */ /* 0x000fe2000f8e18ff */
[----:B-1----:R-:W-:-:S04]  /*2370*/  LOP3.LUT R3, R15, UR5, RZ, 0x3c, !PT ;  /* 0x000000050f037c12 */ /* 0x002fc8000f8e3cff */
[----:B------:R-:W-:Y:S01]  /*2380*/  SHF.L.U32 R3, R3, 0x1f, RZ ;  /* 0x0000001f03037819 */ /* 0x000fe200000006ff */
[----:B--2---:R-:W-:-:S07]  /*2390*/  IMAD.U32 R0, RZ, RZ, UR6 ;  /* 0x00000006ff007e24 */ /* 0x004fce000f8e00ff */
.L_x_38:
[----:B-1----:R1:W2:Y:S02]  /*23a0*/  SYNCS.PHASECHK.TRANS64.TRYWAIT P0, [R0+URZ], R3 ;  /* 0x00000003000075a7 */ /* 0x0022a400080011ff */
[----:B--2---:R-:W-:Y:S05]  /*23b0*/  @!P0 NANOSLEEP.SYNCS 0x989680 ;  /* 0x009896800000895d */ /* 0x004fea0003900000 */
[----:B------:R-:W2:Y:S02]  /*23c0*/  @!P0 SYNCS.PHASECHK.TRANS64 P0, [R0+URZ], R3 ;  /* 0x00000003000085a7 */ /* 0x000ea400080010ff */
[----:B--2---:R-:W-:Y:S05]  /*23d0*/  @P0 EXIT ;  /* 0x000000000000094d */ /* 0x004fea0003800000 */
[----:B------:R-:W-:Y:S05]  /*23e0*/  BRA `(.L_x_38) ;  /* 0xfffffffc00ec7947 */ /* 0x000fea000383ffff */
.L_x_17:
[----:B------:R-:W-:-:S04]  /*23f0*/  UISETP.NE.AND UP0, UPT, UR37, URZ, UPT ;  /* 0x000000ff2500728c */ /* 0x000fc8000bf05270 */
[----:B------:R-:W-:-:S09]  /*2400*/  UISETP.NE.OR UP0, UPT, UR8, 0x1, UP0 ;  /* 0x000000010800788c */ /* 0x000fd20008705670 */
[----:B------:R-:W-:Y:S05]  /*2410*/  BRA.U UP0, `(.L_x_39) ;  /* 0x0000000500487547 */ /* 0x000fea000b800000 */
[----:B------:R-:W-:Y:S01]  /*2420*/  ISETP.NE.AND P2, PT, R2, RZ, PT ;  /* 0x000000ff0200720c */ /* 0x000fe20003f45270 */
[----:B------:R-:W-:Y:S01]  /*2430*/  IMAD.MOV.U32 R12, RZ, RZ, 0x1 ;  /* 0x00000001ff0c7424 */ /* 0x000fe200078e00ff */
[----:B------:R-:W-:Y:S02]  /*2440*/  CS2R R10, SRZ ;  /* 0x00000000000a7805 */ /* 0x000fe4000001ff00 */
[----:B------:R-:W-:Y:S01]  /*2450*/  CS2R R8, SRZ ;  /* 0x0000000000087805 */ /* 0x000fe2000001ff00 */
[----:B------:R-:W-:Y:S01]  /*2460*/  UMOV UR4, 0x400 ;  /* 0x0000040000047882 */ /* 0x000fe20000000000 */
[----:B------:R-:W-:Y:S01]  /*2470*/  UMOV UR6, URZ ;  /* 0x000000ff00067c82 */ /* 0x000fe20008000000 */
[----:B------:R-:W-:-:S12]  /*2480*/  ULEA UR37, UR37, UR4, 0x18 ;  /* 0x0000000425257291 */ /* 0x000fd8000f8ec0ff */
.L_x_43:
[----:B------:R-:W-:Y:S02]  /*2490*/  LEA R0, R8, UR37, 0x3 ;  /* 0x0000002508007c11 */ /* 0x000fe4000f8e18ff */
[----:B------:R-:W-:-:S03]  /*24a0*/  SHF.L.U32 R5, R9, 0x1f, RZ ;  /* 0x0000001f09057819 */ /* 0x000fc600000006ff */
[----:B------:R-:W-:Y:S01]  /*24b0*/  VIADD R4, R0, 0xd0 ;  /* 0x000000d000047836 */ /* 0x000fe20000000000 */
[----:B------:R-:W1:Y:S02]  /*24c0*/  SYNCS.PHASECHK.TRANS64.TRYWAIT P0, [R0+URZ+0xc0], R5 ;  /* 0x0000c005000075a7 */ /* 0x000e6400080011ff */
[----:B-1----:R-:W-:Y:S05]  /*24d0*/  @!P0 BRA `(.L_x_40) ;  /* 0x000000ac00e48947 */ /* 0x002fea0003800000 */
.L_x_312:
[----:B------:R-:W-:Y:S01]  /*24e0*/  ULEA UR5, UR6, UR37, 0x3 ;  /* 0x0000002506057291 */ /* 0x000fe2000f8e18ff */
[----:B------:R-:W-:Y:S02]  /*24f0*/  PRMT R4, RZ, 0x654, R4 ;  /* 0x00000654ff047816 */ /* 0x000fe40000000004 */
[----:B-1----:R-:W-:Y:S01]  /*2500*/  SHF.L.U32 R5, R12, 0x1f, RZ ;  /* 0x0000001f0c057819 */ /* 0x002fe200000006ff */
[----:B------:R-:W-:Y:S01]  /*2510*/  UIADD3 UR4, UPT, UPT, UR5, 0x80, URZ ;  /* 0x0000008005047890 */ /* 0x000fe2000fffe0ff */
[----:B------:R1:W-:Y:S05]  /*2520*/  SYNCS.ARRIVE.TRANS64.RED.A1T0 RZ, [R4+URZ], RZ ;  /* 0x000000ff04ff79a7 */ /* 0x0003ea00081004ff */
[----:B------:R-:W-:Y:S01]  /*2530*/  IMAD.U32 R7, RZ, RZ, UR4 ;  /* 0x00000004ff077e24 */ /* 0x000fe2000f8e00ff */
[----:B------:R-:W2:Y:S04]  /*2540*/  SYNCS.PHASECHK.TRANS64.TRYWAIT P0, [UR5+0x90], R5 ;  /* 0x00009005ff0075a7 */ /* 0x000ea80008001105 */
[----:B------:R-:W-:Y:S01]  /*2550*/  PRMT R6, R2, 0x654, R7 ;  /* 0x0000065402067816 */ /* 0x000fe20000000007 */
[----:B-1----:R-:W-:Y:S01]  /*2560*/  @!P2 IMAD.MOV.U32 R4, RZ, RZ, 0x10 ;  /* 0x00000010ff04a424 */ /* 0x002fe200078e00ff */
[----:B--2---:R-:W-:Y:S06]  /*2570*/  @!P0 BRA `(.L_x_41) ;  /* 0x000000ac00d08947 */ /* 0x004fec0003800000 */
.L_x_314:
[----:B------:R-:W-:Y:S01]  /*2580*/  ULEA UR4, UR6, UR37, 0x4 ;  /* 0x0000002506047291 */ /* 0x000fe2000f8e20ff */
[----:B------:R-:W-:Y:S01]  /*2590*/  SEL R3, R6, R3, !P2 ;  /* 0x0000000306037207 */ /* 0x000fe20005000000 */
[----:B------:R-:W-:Y:S01]  /*25a0*/  UIADD3 UR5, UPT, UPT, UR5, 0x80, URZ ;  /* 0x0000008005057890 */ /* 0x000fe2000fffe0ff */
[----:B-1----:R-:W-:Y:S01]  /*25b0*/  LEA R0, R11, UR37, 0x3 ;  /* 0x000000250b007c11 */ /* 0x002fe2000f8e18ff */
[----:B------:R-:W-:Y:S01]  /*25c0*/  UIADD3 UR4, UPT, UPT, UR4, 0xf0, URZ ;  /* 0x000000f004047890 */ /* 0x000fe2000fffe0ff */
[----:B------:R-:W-:Y:S01]  /*25d0*/  SHF.L.U32 R5, R10, 0x1f, RZ ;  /* 0x0000001f0a057819 */ /* 0x000fe200000006ff */
[----:B------:R1:W-:Y:S01]  /*25e0*/  @!P2 SYNCS.ARRIVE.TRANS64.RED RZ, [R3+URZ], R4 ;  /* 0x0000000403ffa9a7 */ /* 0x0003e200080004ff */
[----:B------:R-:W-:Y:S01]  /*25f0*/  UIADD3 UR6, UPT, UPT, UR6, 0x1, URZ ;  /* 0x0000000106067890 */ /* 0x000fe2000fffe0ff */
[----:B------:R-:W-:-:S03]  /*2600*/  VIADD R8, R8, 0x1 ;  /* 0x0000000108087836 */ /* 0x000fc60000000000 */
[----:B------:R-:W-:Y:S02]  /*2610*/  UISETP.NE.AND UP0, UPT, UR6, 0x2, UPT ;  /* 0x000000020600788c */ /* 0x000fe4000bf05270 */
[----:B------:R-:W-:Y:S06]  /*2620*/  UGETNEXTWORKID.BROADCAST [UR4], [UR5] ;  /* 0x00000000040073ca */ /* 0x000fec0008000100 */
[----:B------:R-:W-:Y:S01]  /*2630*/  USEL UR4, URZ, 0x1, UP0 ;  /* 0x00000001ff047887 */ /* 0x000fe20008000000 */
[----:B------:R-:W-:Y:S01]  /*2640*/  ISETP.NE.AND P0, PT, R8, 0x2, PT ;  /* 0x000000020800780c */ /* 0x000fe20003f05270 */
[----:B------:R-:W-:Y:S01]  /*2650*/  USEL UR6, UR6, URZ, UP0 ;  /* 0x000000ff06067287 */ /* 0x000fe20008000000 */
[----:B------:R-:W2:Y:S03]  /*2660*/  SYNCS.PHASECHK.TRANS64.TRYWAIT P1, [R0+URZ+0x80], R5 ;  /* 0x00008005000075a7 */ /* 0x000ea600080211ff */
[----:B------:R-:W-:Y:S01]  /*2670*/  LOP3.LUT R12, R12, UR4, RZ, 0x3c, !PT ;  /* 0x000000040c0c7c12 */ /* 0x000fe2000f8e3cff */
[----:B-12---:R-:W-:Y:S07]  /*2680*/  @!P1 BRA `(.L_x_42) ;  /* 0x000000ac00a49947 */ /* 0x006fee0003800000 */
.L_x_315:
[C---:B------:R-:W-:Y:S01]  /*2690*/  LEA R4, R11.reuse, UR37, 0x4 ;  /* 0x000000250b047c11 */ /* 0x040fe2000f8e20ff */
[----:B-1----:R-:W-:Y:S01]  /*26a0*/  VIADD R0, R0, 0x90 ;  /* 0x0000009000007836 */ /* 0x002fe20000000000 */
[----:B------:R-:W-:Y:S01]  /*26b0*/  SEL R8, R8, RZ, P0 ;  /* 0x000000ff08087207 */ /* 0x000fe20000000000 */
[----:B------:R-:W-:-:S03]  /*26c0*/  VIADD R11, R11, 0x1 ;  /* 0x000000010b0b7836 */ /* 0x000fc60000000000 */
[----:B------:R-:W1:Y:S01]  /*26d0*/  LDS.128 R4, [R4+0xf0] ;  /* 0x0000f00004047984 */ /* 0x000e620000000c00 */
[----:B------:R-:W-:Y:S02]  /*26e0*/  PRMT R0, RZ, 0x654, R0 ;  /* 0x00000654ff007816 */ /* 0x000fe40000000000 */
[C---:B------:R-:W-:Y:S01]  /*26f0*/  ISETP.NE.AND P1, PT, R11.reuse, 0x2, PT ;  /* 0x000000020b00780c */ /* 0x040fe20003f25270 */
[----:B------:R-:W-:Y:S01]  /*2700*/  @!PT LDS RZ, [RZ] ;  /* 0x00000000fffff984 */ /* 0x000fe20000000800 */
[----:B------:R-:W-:Y:S01]  /*2710*/  @!PT LDS RZ, [RZ] ;  /* 0x00000000fffff984 */ /* 0x000fe20000000800 */
[----:B------:R-:W-:Y:S01]  /*2720*/  @!PT LDS RZ, [RZ] ;  /* 0x00000000fffff984 */ /* 0x000fe20000000800 */
[----:B------:R-:W-:Y:S01]  /*2730*/  @!PT LDS RZ, [RZ] ;  /* 0x00000000fffff984 */ /* 0x000fe20000000800 */
[----:B------:R2:W-:Y:S06]  /*2740*/  MEMBAR.ALL.CTA ;  /* 0x0000000000007992 */ /* 0x0005ec0000008000 */
[----:B--2---:R-:W2:Y:S01]  /*2750*/  FENCE.VIEW.ASYNC.S ;  /* 0x00000000000073c6 */ /* 0x004ea20000000000 */
[----:B------:R-:W-:Y:S01]  /*2760*/  SEL R11, R11, RZ, P1 ;  /* 0x000000ff0b0b7207 */ /* 0x000fe20000800000 */
[----:B--2---:R2:W-:Y:S01]  /*2770*/  SYNCS.ARRIVE.TRANS64.RED.A1T0 RZ, [R0+URZ], RZ ;  /* 0x000000ff00ff79a7 */ /* 0x0045e200081004ff */
[----:B-1----:R-:W-:-:S02]  /*2780*/  LOP3.LUT P3, RZ, R6, 0x1, RZ, 0xc0, !PT ;  /* 0x0000000106ff7812 */ /* 0x002fc4000786c0ff */
[----:B------:R-:W-:-:S04]  /*2790*/  SEL R5, RZ, 0x1, P1 ;  /* 0x00000001ff057807 */ /* 0x000fc80000800000 */
[----:B------:R-:W-:Y:S02]  /*27a0*/  LOP3.LUT R10, R10, R5, RZ, 0x3c, !PT ;  /* 0x000000050a0a7212 */ /* 0x000fe400078e3cff */
[----:B--2---:R-:W-:-:S04]  /*27b0*/  SEL R0, RZ, 0x1, P0 ;  /* 0x00000001ff007807 */ /* 0x004fc80000000000 */
[----:B------:R-:W-:Y:S01]  /*27c0*/  LOP3.LUT R9, R9, R0, RZ, 0x3c, !PT ;  /* 0x0000000009097212 */ /* 0x000fe200078e3cff */
[----:B------:R-:W-:Y:S06]  /*27d0*/  @P3 BRA `(.L_x_43) ;  /* 0xfffffffc002c3947 */ /* 0x000fec000383ffff */
[----:B------:R-:W-:Y:S01]  /*27e0*/  ULEA UR5, UR6, UR37, 0x3 ;  /* 0x0000002506057291 */ /* 0x000fe2000f8e18ff */
[----:B------:R-:W-:-:S08]  /*27f0*/  SHF.L.U32 R3, R12, 0x1f, RZ ;  /* 0x0000001f0c037819 */ /* 0x000fd000000006ff */
[----:B------:R-:W1:Y:S02]  /*2800*/  SYNCS.PHASECHK.TRANS64 P0, [UR5+0x90], R3 ;  /* 0x00009003ff0075a7 */ /* 0x000e640008001005 */
[----:B-1----:R-:W-:Y:S05]  /*2810*/  @P0 BRA `(.L_x_44) ;  /* 0x0000000000080947 */ /* 0x002fea0003800000 */
[----:B------:R-:W1:Y:S02]  /*2820*/  SYNCS.PHASECHK.TRANS64.TRYWAIT P0, [UR5+0x90], R3 ;  /* 0x00009003ff0075a7 */ /* 0x000e640008001105 */
[----:B-1----:R-:W-:Y:S05]  /*2830*/  @!P0 BRA `(.L_x_45) ;  /* 0x000000ac004c8947 */ /* 0x002fea0003800000 */
.L_x_44:
[----:B------:R-:W-:-:S04]  /*2840*/  UIADD3 UR4, UPT, UPT, UR6, 0x1, URZ ;  /* 0x0000000106047890 */ /* 0x000fc8000fffe0ff */
[----:B------:R-:W-:-:S04]  /*2850*/  UISETP.NE.AND UP0, UPT, UR4, 0x2, UPT ;  /* 0x000000020400788c */ /* 0x000fc8000bf05270 */
[----:B------:R-:W-:Y:S02]  /*2860*/  USEL UR7, URZ, 0x1, UP0 ;  /* 0x00000001ff077887 */ /* 0x000fe40008000000 */
[----:B------:R-:W-:-:S04]  /*2870*/  USEL UR4, UR4, URZ, UP0 ;  /* 0x000000ff04047287 */ /* 0x000fc80008000000 */
[----:B------:R-:W-:Y:S01]  /*2880*/  ULEA UR4, UR4, UR37, 0x3 ;  /* 0x0000002504047291 */ /* 0x000fe2000f8e18ff */
[----:B-1----:R-:W-:-:S04]  /*2890*/  LOP3.LUT R3, R12, UR7, RZ, 0x3c, !PT ;  /* 0x000000070c037c12 */ /* 0x002fc8000f8e3cff */
[----:B------:R-:W-:-:S04]  /*28a0*/  SHF.L.U32 R0, R3, 0x1f, RZ ;  /* 0x0000001f03007819 */ /* 0x000fc800000006ff */
[----:B------:R-:W1:Y:S02]  /*28b0*/  SYNCS.PHASECHK.TRANS64 P0, [UR4+0x90], R0 ;  /* 0x00009000ff0075a7 */ /* 0x000e640008001004 */
[----:B-1----:R-:W-:Y:S05]  /*28c0*/  @P0 EXIT ;  /* 0x000000000000094d */ /* 0x002fea0003800000 */
[----:B------:R-:W-:Y:S02]  /*28d0*/  SHF.L.U32 R3, R3, 0x1f, RZ ;  /* 0x0000001f03037819 */ /* 0x000fe400000006ff */
[----:B------:R-:W-:-:S07]  /*28e0*/  MOV R0, UR4 ;  /* 0x0000000400007c02 */ /* 0x000fce0008000f00 */
.L_x_46:
[----:B-1----:R1:W2:Y:S02]  /*28f0*/  SYNCS.PHASECHK.TRANS64.TRYWAIT P0, [R0+URZ+0x90], R3 ;  /* 0x00009003000075a7 */ /* 0x0022a400080011ff */
[----:B--2---:R-:W-:Y:S05]  /*2900*/  @!P0 NANOSLEEP.SYNCS 0x989680 ;  /* 0x009896800000895d */ /* 0x004fea0003900000 */
[----:B------:R-:W2:Y:S02]  /*2910*/  @!P0 SYNCS.PHASECHK.TRANS64 P0, [R0+URZ+0x90], R3 ;  /* 0x00009003000085a7 */ /* 0x000ea400080010ff */
[----:B--2---:R-:W-:Y:S05]  /*2920*/  @P0 EXIT ;  /* 0x000000000000094d */ /* 0x004fea0003800000 */
[----:B------:R-:W-:Y:S05]  /*2930*/  BRA `(.L_x_46) ;  /* 0xfffffffc00ec7947 */ /* 0x000fea000383ffff */
.L_x_39:
[----:B------:R-:W-:-:S09]  /*2940*/  UISETP.NE.AND UP0, UPT, UR8, URZ, UPT ;  /* 0x000000ff0800728c */ /* 0x000fd2000bf05270 */
[----:B------:R-:W-:Y:S05]  /*2950*/  BRA.U UP0, `(.L_x_47) ;  /* 0x0000000d006c7547 */ /* 0x000fea000b800000 */
[----:B------:R-:W-:Y:S01]  /*2960*/  UMOV UR4, 0x40 ;  /* 0x0000004000047882 */ /* 0x000fe20000000000 */
[----:B------:R-:W-:Y:S01]  /*2970*/  NOP ;  /* 0x0000000000007918 */ /* 0x000fe20000000000 */
[----:B------:R-:W-:Y:S01]  /*2980*/  ULEA UR4, UR37, UR4, 0x18 ;  /* 0x0000000425047291 */ /* 0x000fe2000f8ec0ff */
[----:B------:R-:W-:Y:S02]  /*2990*/  UMOV UR5, 0x400 ;  /* 0x0000040000057882 */ /* 0x000fe40000000000 */
[----:B------:R-:W-:-:S06]  /*29a0*/  ULEA UR37, UR37, UR5, 0x18 ;  /* 0x0000000525257291 */ /* 0x000fcc000f8ec0ff */
[----:B------:R-:W1:Y:S02]  /*29b0*/  LDS.U8 R0, [UR4+0x1c] ;  /* 0x00001c04ff007984 */ /* 0x000e640008000000 */
[----:B-1----:R-:W-:-:S13]  /*29c0*/  ISETP.NE.AND P0, PT, R0, RZ, PT ;  /* 0x000000ff0000720c */ /* 0x002fda0003f05270 */
[----:B------:R-:W-:Y:S05]  /*29d0*/  @P0 BRA `(.L_x_48) ;  /* 0x0000000000580947 */ /* 0x000fea0003800000 */
[----:B------:R-:W-:-:S13]  /*29e0*/  ELECT P0, URZ, PT ;  /* 0x0000000000ff782f */ /* 0x000fda0003800000 */
[----:B------:R-:W-:Y:S05]  /*29f0*/  @!P0 BRA `(.L_x_49) ;  /* 0x0000000000608947 */ /* 0x000fea0003800000 */
[----:B------:R-:W-:Y:S01]  /*2a00*/  UMOV UR5, 0x10 ;  /* 0x0000001000057882 */ /* 0x000fe20000000000 */
[----:B------:R-:W-:Y:S01]  /*2a10*/  HFMA2 R0, -RZ, RZ, 0, 5.9604644775390625e-08 ;  /* 0x00000001ff007431 */ /* 0x000fe200000001ff */
[----:B------:R-:W-:-:S03]  /*2a20*/  MOV R2, 0xffff ;  /* 0x0000ffff00027802 */ /* 0x000fc60000000f00 */
[----:B------:R-:W-:Y:S04]  /*2a30*/  DEPBAR.LE SB1, 0x36 ;  /* 0x00009d800000791a */ /* 0x000fe80000000000 */
[----:B------:R-:W1:Y:S02]  /*2a40*/  UTCATOMSWS.FIND_AND_SET.ALIGN UP0, UR5, UR5 ;  /* 0x00000005000575e3 */ /* 0x000e640008000800 */
[----:B-1----:R-:W-:Y:S01]  /*2a50*/  MOV R3, UR5 ;  /* 0x0000000500037c02 */ /* 0x002fe20008000f00 */
[----:B------:R-:W-:Y:S06]  /*2a60*/  BRA.U UP0, `(.L_x_50) ;  /* 0x0000000100187547 */ /* 0x000fec000b800000 */
.L_x_51:
[----:B------:R-:W-:Y:S05]  /*2a70*/  NANOSLEEP 0x64 ;  /* 0x000000640000795d */ /* 0x000fea0003800000 */
[----:B------:R-:W-:-:S05]  /*2a80*/  UMOV UR5, 0x10 ;  /* 0x0000001000057882 */ /* 0x000fca0000000000 */
[----:B------:R-:W-:Y:S04]  /*2a90*/  DEPBAR.LE SB1, 0x36 ;  /* 0x00009d800000791a */ /* 0x000fe80000000000 */
[----:B------:R-:W1:Y:S02]  /*2aa0*/  UTCATOMSWS.FIND_AND_SET.ALIGN UP0, UR5, UR5 ;  /* 0x00000005000575e3 */ /* 0x000e640008000800 */
[----:B-1----:R-:W-:Y:S01]  /*2ab0*/  MOV R3, UR5 ;  /* 0x0000000500037c02 */ /* 0x002fe20008000f00 */
[----:B------:R-:W-:Y:S05]  /*2ac0*/  BRA.U !UP0, `(.L_x_51) ;  /* 0xfffffffd08e87547 */ /* 0x000fea000b83ffff */
.L_x_50:
[-C--:B------:R-:W-:Y:S02]  /*2ad0*/  SHF.L.U32 R2, R2, R3.reuse, RZ ;  /* 0x0000000302027219 */ /* 0x080fe400000006ff */
[----:B------:R-:W-:Y:S01]  /*2ae0*/  SHF.L.U32 R0, R0, R3, RZ ;  /* 0x0000000300007219 */ /* 0x000fe200000006ff */
[----:B------:R-:W-:Y:S02]  /*2af0*/  IMAD.SHL.U32 R3, R3, 0x20, RZ ;  /* 0x0000002003037824 */ /* 0x000fe400078e00ff */
[----:B------:R1:W-:Y:S04]  /*2b00*/  ATOMS.OR RZ, [UR4+0x14], R2 ;  /* 0x00001402ffff798c */ /* 0x0003e8000b000004 */
[----:B------:R1:W-:Y:S04]  /*2b10*/  ATOMS.OR RZ, [UR4+0x18], R0 ;  /* 0x00001800ffff798c */ /* 0x0003e8000b000004 */
[----:B------:R1:W-:Y:S01]  /*2b20*/  STS [UR37+0x110], R3 ;  /* 0x00011003ff007988 */ /* 0x0003e20008000825 */
[----:B------:R-:W-:Y:S05]  /*2b30*/  BRA `(.L_x_49) ;  /* 0x0000000000107947 */ /* 0x000fea0003800000 */
.L_x_48:
[----:B------:R-:W-:Y:S02]  /*2b40*/  MOV R0, 0xffffffff ;  /* 0xffffffff00007802 */ /* 0x000fe40000000f00 */
[----:B------:R-:W-:-:S03]  /*2b50*/  MOV R2, 0x2b80 ;  /* 0x00002b8000027802 */ /* 0x000fc60000000f00 */
[----:B------:R1:W-:Y:S04]  /*2b60*/  STS [UR37+0x110], R0 ;  /* 0x00011000ff007988 */ /* 0x0003e80008000825 */
[----:B-1-3-5:R-:W-:Y:S05]  /*2b70*/  CALL.REL.NOINC `($__internal_1_$__cuda_sm10x_tcgen05_guardrail_trap_phase_invalid_during_alloc) ;  /* 0x000000b000247944 */ /* 0x02afea0003c00000 */
.L_x_49:
[----:B------:R-:W-:Y:S05]  /*2b80*/  WARPSYNC.ALL ;  /* 0x0000000000007948 */ /* 0x000fea0003800000 */
[----:B------:R-:W2:Y:S01]  /*2b90*/  S2UR UR5, SR_CgaCtaId ;  /* 0x00000000000579c3 */ /* 0x000ea20000008800 */
[----:B------:R-:W-:Y:S01]  /*2ba0*/  UMOV UR4, 0x400 ;  /* 0x0000040000047882 */ /* 0x000fe20000000000 */
[----:B------:R-:W-:-:S06]  /*2bb0*/  NOP ;  /* 0x0000000000007918 */ /* 0x000fcc0000000000 */
[----:B------:R-:W-:Y:S06]  /*2bc0*/  BAR.ARV 0x6, 0xa0 ;  /* 0x0182800000007b1d */ /* 0x000fec0000002000 */
[----:B------:R-:W4:Y:S01]  /*2bd0*/  LDCU UR7, c[0x0][0x38c] ;  /* 0x00007180ff0777ac */ /* 0x000f220008000800 */
[----:B------:R-:W-:Y:S01]  /*2be0*/  IMAD.MOV.U32 R11, RZ, RZ, 0x1 ;  /* 0x00000001ff0b7424 */ /* 0x000fe200078e00ff */
[----:B------:R-:W-:Y:S01]  /*2bf0*/  CS2R R8, SRZ ;  /* 0x0000000000087805 */ /* 0x000fe2000001ff00 */
[----:B------:R-:W-:Y:S01]  /*2c00*/  IMAD.MOV.U32 R10, RZ, RZ, RZ ;  /* 0x000000ffff0a7224 */ /* 0x000fe200078e00ff */
[----:B------:R-:W3:Y:S01]  /*2c10*/  LDCU UR6, c[0x0][0x38c] ;  /* 0x00007180ff0677ac */ /* 0x000ee20008000800 */
[----:B------:R-:W-:Y:S01]  /*2c20*/  UMOV UR15, URZ ;  /* 0x000000ff000f7c82 */ /* 0x000fe20008000000 */
[----:B------:R-:W-:Y:S01]  /*2c30*/  UMOV UR14, URZ ;  /* 0x000000ff000e7c82 */ /* 0x000fe20008000000 */
[----:B--2---:R-:W-:Y:S01]  /*2c40*/  ULEA UR5, UR5, UR4, 0x18 ;  /* 0x0000000405057291 */ /* 0x004fe2000f8ec0ff */
[----:B------:R-:W-:Y:S01]  /*2c50*/  UMOV UR24, 0x0 ;  /* 0x0000000000187882 */ /* 0x000fe20000000000 */
[----:B------:R-:W-:-:S02]  /*2c60*/  UMOV UR25, 0x8400010 ;  /* 0x0840001000197882 */ /* 0x000fc40000000000 */
[----:B------:R-:W-:Y:S02]  /*2c70*/  UIADD3 UR10, UPT, UPT, UR5, 0x10800, URZ ;  /* 0x00010800050a7890 */ /* 0x000fe4000fffe0ff */
[----:B------:R-:W-:Y:S02]  /*2c80*/  UIADD3 UR11, UPT, UPT, UR5, 0x1c800, URZ ;  /* 0x0001c800050b7890 */ /* 0x000fe4000fffe0ff */
[----:B----4-:R-:W-:Y:S01]  /*2c90*/  UIADD3 UR7, UPT, UPT, UR7, 0x3f, URZ ;  /* 0x0000003f07077890 */ /* 0x010fe2000fffe0ff */
[----:B-1----:R-:W1:Y:S01]  /*2ca0*/  LDS R0, [UR5+0x110] ;  /* 0x00011005ff007984 */ /* 0x002e620008000800 */
[----:B------:R-:W-:Y:S02]  /*2cb0*/  USHF.R.U32.HI UR10, URZ, 0x4, UR10 ;  /* 0x00000004ff0a7899 */ /* 0x000fe4000801160a */
[----:B------:R-:W-:Y:S02]  /*2cc0*/  USHF.R.S32.HI UR4, URZ, 0x1f, UR7 ;  /* 0x0000001fff047899 */ /* 0x000fe40008011407 */
[----:B------:R-:W-:-:S02]  /*2cd0*/  USHF.R.U32.HI UR11, URZ, 0x4, UR11 ;  /* 0x00000004ff0b7899 */ /* 0x000fc4000801160b */
[----:B------:R-:W-:Y:S02]  /*2ce0*/  ULEA.HI UR4, UR4, UR7, URZ, 0x6 ;  /* 0x0000000704047291 */ /* 0x000fe4000f8f30ff */
[----:B------:R-:W-:Y:S02]  /*2cf0*/  ULOP3.LUT UR10, UR10, 0x3fff, URZ, 0xc0, !UPT ;  /* 0x00003fff0a0a7892 */ /* 0x000fe4000f8ec0ff */
[----:B------:R-:W-:Y:S02]  /*2d00*/  USHF.R.S32.HI UR4, URZ, 0x6, UR4 ;  /* 0x00000006ff047899 */ /* 0x000fe40008011404 */
[----:B------:R-:W-:Y:S02]  /*2d10*/  ULOP3.LUT UR11, UR11, 0x3fff, URZ, 0xc0, !UPT ;  /* 0x00003fff0b0b7892 */ /* 0x000fe4000f8ec0ff */
[----:B------:R-:W-:Y:S01]  /*2d20*/  UISETP.LT.AND UP0, UPT, UR4, 0x1, UPT ;  /* 0x000000010400788c */ /* 0x000fe2000bf01270 */
[----:B------:R-:W-:Y:S01]  /*2d30*/  UMOV UR22, 0x0 ;  /* 0x0000000000167882 */ /* 0x000fe20000000000 */
[----:B------:R-:W-:-:S02]  /*2d40*/  UMOV UR23, 0x8400010 ;  /* 0x0840001000177882 */ /* 0x000fc40000000000 */
[----:B------:R-:W-:Y:S02]  /*2d50*/  USEL UR9, UR4, 0x1, !UP0 ;  /* 0x0000000104097887 */ /* 0x000fe4000c000000 */
[----:B------:R-:W-:Y:S02]  /*2d60*/  ULOP3.LUT UR10, UR10, 0x10000, URZ, 0xfc, !UPT ;  /* 0x000100000a0a7892 */ /* 0x000fe4000f8efcff */
[----:B------:R-:W-:Y:S02]  /*2d70*/  ULOP3.LUT UR11, UR11, 0x10000, URZ, 0xfc, !UPT ;  /* 0x000100000b0b7892 */ /* 0x000fe4000f8efcff */
[----:B------:R-:W-:Y:S02]  /*2d80*/  UIADD3 UR9, UPT, UPT, -UR9, URZ, URZ ;  /* 0x000000ff09097290 */ /* 0x000fe4000fffe1ff */
[----:B---3--:R-:W-:Y:S01]  /*2d90*/  UISETP.GE.AND UP3, UPT, UR6, 0x1, UPT ;  /* 0x000000010600788c */ /* 0x008fe2000bf66270 */
[----:B------:R-:W-:Y:S01]  /*2da0*/  UMOV UR20, 0x0 ;  /* 0x0000000000147882 */ /* 0x000fe20000000000 */
[----:B------:R-:W-:Y:S01]  /*2db0*/  UMOV UR21, 0x8400010 ;  /* 0x0840001000157882 */ /* 0x000fe20000000000 */
[----:B------:R-:W-:Y:S01]  /*2dc0*/  UMOV UR18, 0x0 ;  /* 0x0000000000127882 */ /* 0x000fe20000000000 */
[----:B------:R-:W-:Y:S01]  /*2dd0*/  UMOV UR19, 0x8400010 ;  /* 0x0840001000137882 */ /* 0x000fe20000000000 */
[----:B-1----:R-:W-:-:S15]  /*2de0*/  R2UR UR16, R0 ;  /* 0x00000000001072ca */ /* 0x002fde00000e0000 */
.L_x_58:
[----:B------:R-:W-:Y:S02]  /*2df0*/  LEA R0, R10, UR5, 0x3 ;  /* 0x000000050a007c11 */ /* 0x000fe4000f8e18ff */
[----:B------:R-:W-:Y:S02]  /*2e00*/  SHF.L.U32 R5, R9, 0x1f, RZ ;  /* 0x0000001f09057819 */ /* 0x000fe400000006ff */
[----:B------:R-:W-:Y:S01]  /*2e10*/  PLOP3.LUT P0, PT, PT, PT, UP3, 0x80, 0x8 ;  /* 0x000000000008781c */ /* 0x000fe20003f0f038 */
[----:B------:R-:W-:Y:S01]  /*2e20*/  VIADD R3, R0, 0x90 ;  /* 0x0000009000037836 */ /* 0x000fe20000000000 */
[----:B-1----:R-:W1:Y:S02]  /*2e30*/  SYNCS.PHASECHK.TRANS64.TRYWAIT P1, [R0+URZ+0x80], R5 ;  /* 0x00008005000075a7 */ /* 0x002e6400080211ff */
[----:B-1-3--:R-:W-:Y:S09]  /*2e40*/  @!P1 BRA `(.L_x_52) ;  /* 0x000000a400e09947 */ /* 0x00aff20003800000 */
.L_x_317:
[----:B------:R-:W-:Y:S01]  /*2e50*/  LEA R4, R10, UR5, 0x4 ;  /* 0x000000050a047c11 */ /* 0x000fe2000f8e20ff */
[----:B------:R-:W-:Y:S01]  /*2e60*/  @UP3 ULEA UR6, UR14, UR5, 0x3 ;  /* 0x000000050e063291 */ /* 0x000fe2000f8e18ff */
[----:B------:R-:W-:Y:S01]  /*2e70*/  PLOP3.LUT P2, PT, PT, PT, PT, 0x80, 0x8 ;  /* 0x000000000008781c */ /* 0x000fe20003f4f070 */
[----:B------:R-:W-:Y:S01]  /*2e80*/  ULEA UR7, UR15, UR5, 0x3 ;  /* 0x000000050f077291 */ /* 0x000fe2000f8e18ff */
[----:B------:R-:W-:Y:S01]  /*2e90*/  PRMT R3, RZ, 0x654, R3 ;  /* 0x00000654ff037816 */ /* 0x000fe20000000003 */
[----:B------:R-:W-:Y:S01]  /*2ea0*/  ULEA UR8, UR15, UR16, 0x8 ;  /* 0x000000100f087291 */ /* 0x000fe2000f8e40ff */
[----:B-1----:R-:W1:Y:S01]  /*2eb0*/  LDS.128 R4, [R4+0xf0] ;  /* 0x0000f00004047984 */ /* 0x002e620000000c00 */
[----:B------:R-:W-:Y:S02]  /*2ec0*/  @P0 SHF.L.U32 R2, R8, 0x1f, RZ ;  /* 0x0000001f08020819 */ /* 0x000fe400000006ff */
[----:B------:R-:W-:Y:S01]  /*2ed0*/  SHF.L.U32 R0, R11, 0x1f, RZ ;  /* 0x0000001f0b007819 */ /* 0x000fe200000006ff */
[----:B------:R-:W-:Y:S01]  /*2ee0*/  @!PT LDS RZ, [RZ] ;  /* 0x00000000fffff984 */ /* 0x000fe20000000800 */
[----:B------:R-:W-:Y:S01]  /*2ef0*/  @!PT LDS RZ, [RZ] ;  /* 0x00000000fffff984 */ /* 0x000fe20000000800 */
[----:B------:R-:W-:Y:S01]  /*2f00*/  @!PT LDS RZ, [RZ] ;  /* 0x00000000fffff984 */ /* 0x000fe20000000800 */
[----:B------:R-:W-:Y:S01]  /*2f10*/  @!PT LDS RZ, [RZ] ;  /* 0x00000000fffff984 */ /* 0x000fe20000000800 */
[----:B------:R2:W-:Y:S06]  /*2f20*/  MEMBAR.ALL.CTA ;  /* 0x0000000000007992 */ /* 0x0005ec0000008000 */
[----:B--2---:R-:W2:Y:S02]  /*2f30*/  FENCE.VIEW.ASYNC.S ;  /* 0x00000000000073c6 */ /* 0x004ea40000000000 */
[----:B--2---:R2:W-:Y:S01]  /*2f40*/  SYNCS.ARRIVE.TRANS64.RED.A1T0 RZ, [R3+URZ], RZ ;  /* 0x000000ff03ff79a7 */ /* 0x0045e200081004ff */
[----:B------:R2:W3:Y:S01]  /*2f50*/  @P0 SYNCS.PHASECHK.TRANS64.TRYWAIT P2, [UR6], R2 ;  /* 0x00000002ff0005a7 */ /* 0x0004e20008041106 */
[----:B-1----:R-:W-:Y:S01]  /*2f60*/  LOP3.LUT P1, RZ, R6, 0x1, RZ, 0xc0, !PT ;  /* 0x0000000106ff7812 */ /* 0x002fe2000782c0ff */
[----:B------:R-:W1:Y:S02]  /*2f70*/  SYNCS.PHASECHK.TRANS64.TRYWAIT P0, [UR7+0xb0], R0 ;  /* 0x0000b000ff0075a7 */ /* 0x000e640008001107 */
[----:B-123--:R-:W-:Y:S10]  /*2f80*/  @!P0 BRA `(.L_x_53) ;  /* 0x000000a400a48947 */ /* 0x00eff40003800000 */
.L_x_319:
[----:B------:R-:W-:Y:S01]  /*2f90*/  IADD3 R10, PT, PT, R10, 0x1, RZ ;  /* 0x000000010a0a7810 */ /* 0x000fe20007ffe0ff */
[----:B------:R-:W-:Y:S06]  /*2fa0*/  BRA.U !UP3, `(.L_x_54) ;  /* 0x000000010bc07547 */ /* 0x000fec000b800000 */
[----:B------:R-:W-:Y:S01]  /*2fb0*/  UPLOP3.LUT UP4, UPT, UPT, UPT, UPT, 0x40, 0x4 ;  /* 0x000000000004789c */ /* 0x000fe20003f8e870 */
[----:B------:R-:W-:Y:S01]  /*2fc0*/  UMOV UR13, UR9 ;  /* 0x00000009000d7c82 */ /* 0x000fe20008000000 */
[----:B------:R-:W-:Y:S01]  /*2fd0*/  UMOV UR12, UR4 ;  /* 0x00000004000c7c82 */ /* 0x000fe20008000000 */
[----:B------:R-:W-:-:S08]  /*2fe0*/  UMOV UR17, UR14 ;  /* 0x0000000e00117c82 */ /* 0x000fd00008000000 */
.L_x_57:
[----:B------:R-:W-:Y:S02]  /*2ff0*/  UIADD3 UR13, UPT, UPT, UR13, 0x1, URZ ;  /* 0x000000010d0d7890 */ /* 0x000fe4000fffe0ff */
[----:B--2---:R-:W-:Y:S02]  /*3000*/  ULEA UR6, UR17, UR5, 0x3 ;  /* 0x0000000511067291 */ /* 0x004fe4000f8e18ff */
[----:B------:R-:W-:Y:S01]  /*3010*/  UISETP.NE.AND UP0, UPT, UR13, URZ, UPT ;  /* 0x000000ff0d00728c */ /* 0x000fe2000bf05270 */
[----:B---3--:R-:W-:Y:S10]  /*3020*/  @P2 BRA `(.L_x_55) ;  /* 0x00000000000c2947 */ /* 0x008ff40003800000 */
[----:B-1----:R-:W-:Y:S04]  /*3030*/  SHF.L.U32 R3, R8, 0x1f, RZ ;  /* 0x0000001f08037819 */ /* 0x002fe800000006ff */
[----:B------:R-:W1:Y:S02]  /*3040*/  SYNCS.PHASECHK.TRANS64.TRYWAIT P0, [UR6], R3 ;  /* 0x00000003ff0075a7 */ /* 0x000e640008001106 */
[----:B-1----:R-:W-:Y:S05]  /*3050*/  @!P0 BRA `(.L_x_56) ;  /* 0x000000a400888947 */ /* 0x002fea0003800000 */
.L_x_55:
[----:B------:R-:W-:Y:S01]  /*3060*/  UISETP.NE.AND UP1, UPT, UR12, 0x1, UPT ;  /* 0x000000010c00788c */ /* 0x000fe2000bf25270 */
[----:B------:R-:W-:Y:S01]  /*3070*/  PLOP3.LUT P2, PT, PT, PT, PT, 0x80, 0x8 ;  /* 0x000000000008781c */ /* 0x000fe20003f4f070 */
[----:B------:R-:W-:Y:S02]  /*3080*/  UIADD3 UR14, UPT, UPT, UR17, 0x1, URZ ;  /* 0x00000001110e7890 */ /* 0x000fe4000fffe0ff */
[----:B------:R-:W-:Y:S02]  /*3090*/  ULEA UR28, UR17, UR11, 0xb ;  /* 0x0000000b111c7291 */ /* 0x000fe4000f8e58ff */
[----:B------:R-:W-:Y:S01]  /*30a0*/  UISETP.NE.AND UP2, UPT, UR14, 0x3, UPT ;  /* 0x000000030e00788c */ /* 0x000fe2000bf45270 */
[----:B------:R-:W-:Y:S01]  /*30b0*/  PLOP3.LUT P0, PT, PT, PT, UP1, 0x80, 0x8 ;  /* 0x000000000008781c */ /* 0x000fe20003f0f018 */
[----:B------:R-:W-:Y:S02]  /*30c0*/  UIADD3 UR40, UPT, UPT, UR28, 0x2, URZ ;  /* 0x000000021c287890 */ /* 0x000fe4000fffe0ff */
[----:B------:R-:W-:Y:S02]  /*30d0*/  USEL UR27, URZ, 0x1, UP2 ;  /* 0x00000001ff1b7887 */ /* 0x000fe40009000000 */
[----:B------:R-:W-:Y:S02]  /*30e0*/  USEL UR14, UR14, URZ, UP2 ;  /* 0x000000ff0e0e7287 */ /* 0x000fe40009000000 */
[----:B------:R-:W-:Y:S02]  /*30f0*/  UIADD3 UR36, UPT, UPT, UR28, 0x4, URZ ;  /* 0x000000041c247890 */ /* 0x000fe4000fffe0ff */
[----:B------:R-:W-:Y:S01]  /*3100*/  @UP1 ULEA UR26, UR14, UR5, 0x3 ;  /* 0x000000050e1a1291 */ /* 0x000fe2000f8e18ff */
[----:B------:R-:W-:Y:S01]  /*3110*/  LOP3.LUT R8, R8, UR27, RZ, 0x3c, !PT ;  /* 0x0000001b08087c12 */ /* 0x000fe2000f8e3cff */
[----:B------:R-:W-:Y:S02]  /*3120*/  UIADD3 UR32, UPT, UPT, UR28, 0x6, URZ ;  /* 0x000000061c207890 */ /* 0x000fe4000fffe0ff */
[----:B------:R-:W-:Y:S01]  /*3130*/  UIADD3 UR6, UPT, UPT, UR6, 0x18, URZ ;  /* 0x0000001806067890 */ /* 0x000fe2000fffe0ff */
[----:B-1----:R-:W-:Y:S01]  /*3140*/  @P0 SHF.L.U32 R0, R8, 0x1f, RZ ;  /* 0x0000001f08000819 */ /* 0x002fe200000006ff */
[----:B------:R-:W-:Y:S01]  /*3150*/  UIADD3 UR12, UPT, UPT, UR12, -0x1, URZ ;  /* 0xffffffff0c0c7890 */ /* 0x000fe2000fffe0ff */
[----:B------:R-:W-:Y:S02]  /*3160*/  UMOV UR29, 0x40004040 ;  /* 0x40004040001d7882 */ /* 0x000fe40000000000 */
[----:B------:R2:W3:Y:S01]  /*3170*/  @P0 SYNCS.PHASECHK.TRANS64.TRYWAIT P2, [UR26], R0 ;  /* 0x00000000ff0005a7 */ /* 0x0004e2000804111a */
[----:B------:R-:W-:Y:S01]  /*3180*/  ULEA UR26, UR17, UR10, 0xa ;  /* 0x0000000a111a7291 */ /* 0x000fe2000f8e50ff */
[----:B------:R-:W-:Y:S01]  /*3190*/  UMOV UR27, 0x40004040 ;  /* 0x40004040001b7882 */ /* 0x000fe20000000000 */
[----:B------:R-:W-:Y:S02]  /*31a0*/  UMOV UR41, 0x40004040 ;  /* 0x4000404000297882 */ /* 0x000fe40000000000 */
[----:B------:R-:W-:Y:S02]  /*31b0*/  UIADD3 UR38, UPT, UPT, UR26, 0x2, URZ ;  /* 0x000000021a267890 */ /* 0x000fe4000fffe0ff */
[----:B------:R-:W-:Y:S02]  /*31c0*/  UIADD3 UR34, UPT, UPT, UR26, 0x4, URZ ;  /* 0x000000041a227890 */ /* 0x000fe4000fffe0ff */
[----:B------:R-:W-:Y:S01]  /*31d0*/  UIADD3 UR30, UPT, UPT, UR26, 0x6, URZ ;  /* 0x000000061a1e7890 */ /* 0x000fe2000fffe0ff */
[----:B------:R2:W-:Y:S01]  /*31e0*/  UTCHMMA gdesc[UR26], gdesc[UR28], tmem[UR8], tmem[UR24], idesc[UR25], UP4 ;  /* 0x00ff181c1a0075ea */ /* 0x0005e2000a000008 */
[----:B------:R-:W-:Y:S01]  /*31f0*/  UPLOP3.LUT UP4, UPT, UPT, UPT, UPT, 0x80, 0x8 ;  /* 0x000000000008789c */ /* 0x000fe20003f8f070 */
[----:B------:R-:W-:Y:S01]  /*3200*/  UMOV UR39, 0x40004040 ;  /* 0x4000404000277882 */ /* 0x000fe20000000000 */
[----:B------:R-:W-:Y:S01]  /*3210*/  UMOV UR37, 0x40004040 ;  /* 0x4000404000257882 */ /* 0x000fe20000000000 */
[----:B------:R2:W-:Y:S01]  /*3220*/  UTCHMMA gdesc[UR38], gdesc[UR40], tmem[UR8], tmem[UR22], idesc[UR23], UPT ;  /* 0x00ff1628260075ea */ /* 0x0005e2000b800008 */
[----:B------:R-:W-:Y:S01]  /*3230*/  UMOV UR35, 0x40004040 ;  /* 0x4000404000237882 */ /* 0x000fe20000000000 */
[----:B------:R-:W-:Y:S01]  /*3240*/  UMOV UR33, 0x40004040 ;  /* 0x4000404000217882 */ /* 0x000fe20000000000 */
[----:B------:R-:W-:Y:S01]  /*3250*/  UMOV UR31, 0x40004040 ;  /* 0x40004040001f7882 */ /* 0x000fe20000000000 */
[----:B------:R2:W-:Y:S01]  /*3260*/  UTCHMMA gdesc[UR34], gdesc[UR36], tmem[UR8], tmem[UR20], idesc[UR21], UPT ;  /* 0x00ff1424220075ea */ /* 0x0005e2000b800008 */
[----:B------:R2:W-:Y:S01]  /*3270*/  UTCHMMA gdesc[UR30], gdesc[UR32], tmem[UR8], tmem[UR18], idesc[UR19], UPT ;  /* 0x00ff12201e0075ea */ /* 0x0005e2000b800008 */
[----:B------:R2:W-:Y:S01]  /*3280*/  UTCBAR [UR6], URZ ;  /* 0x000000ff060073e9 */ /* 0x0005e200080000ff */
[----:B------:R-:W-:Y:S01]  /*3290*/  UMOV UR17, UR14 ;  /* 0x0000000e00117c82 */ /* 0x000fe20008000000 */
[----:B------:R-:W-:Y:S05]  /*32a0*/  BRA.U UP0, `(.L_x_57) ;  /* 0xfffffffd00507547 */ /* 0x000fea000b83ffff */
.L_x_54:
[----:B------:R-:W-:Y:S01]  /*32b0*/  UIADD3 UR15, UPT, UPT, UR15, 0x1, URZ ;  /* 0x000000010f0f7890 */ /* 0x000fe2000fffe0ff */
[C---:B------:R-:W-:Y:S01]  /*32c0*/  ISETP.NE.AND P0, PT, R10.reuse, 0x2, PT ;  /* 0x000000020a00780c */ /* 0x040fe20003f05270 */
[----:B------:R-:W-:Y:S02]  /*32d0*/  UIADD3 UR7, UPT, UPT, UR7, 0xa0, URZ ;  /* 0x000000a007077890 */ /* 0x000fe4000fffe0ff */
[----:B------:R-:W-:Y:S01]  /*32e0*/  UISETP.NE.AND UP0, UPT, UR15, 0x2, UPT ;  /* 0x000000020f00788c */ /* 0x000fe2000bf05270 */
[----:B-12---:R-:W-:Y:S02]  /*32f0*/  SEL R0, RZ, 0x1, P0 ;  /* 0x00000001ff007807 */ /* 0x006fe40000000000 */
[----:B------:R-:W-:Y:S01]  /*3300*/  SEL R10, R10, RZ, P0 ;  /* 0x000000ff0a0a7207 */ /* 0x000fe20000000000 */
[----:B------:R-:W-:Y:S01]  /*3310*/  USEL UR6, URZ, 0x1, UP0 ;  /* 0x00000001ff067887 */ /* 0x000fe20008000000 */
[----:B------:R-:W-:Y:S01]  /*3320*/  LOP3.LUT R9, R9, R0, RZ, 0x3c, !PT ;  /* 0x0000000009097212 */ /* 0x000fe200078e3cff */
[----:B------:R-:W-:Y:S01]  /*3330*/  USEL UR15, UR15, URZ, UP0 ;  /* 0x000000ff0f0f7287 */ /* 0x000fe20008000000 */
[----:B------:R1:W-:Y:S03]  /*3340*/  UTCBAR [UR7], URZ ;  /* 0x000000ff070073e9 */ /* 0x0003e600080000ff */
[----:B------:R-:W-:Y:S01]  /*3350*/  LOP3.LUT R11, R11, UR6, RZ, 0x3c, !PT ;  /* 0x000000060b0b7c12 */ /* 0x000fe2000f8e3cff */
[----:B------:R-:W-:Y:S07]  /*3360*/  @P1 BRA `(.L_x_58) ;  /* 0xfffffff800a01947 */ /* 0x000fee000383ffff */
[----:B------:R-:W2:Y:S01]  /*3370*/  S2UR UR4, SR_CgaCtaId ;  /* 0x00000000000479c3 */ /* 0x000ea20000008800 */
[----:B------:R-:W-:Y:S01]  /*3380*/  ELECT P0, URZ, PT ;  /* 0x0000000000ff782f */ /* 0x000fe20003800000 */
[----:B------:R-:W-:Y:S01]  /*3390*/  IMAD.MOV.U32 R0, RZ, RZ, 0x1 ;  /* 0x00000001ff007424 */ /* 0x000fe200078e00ff */
[----:B------:R-:W-:Y:S01]  /*33a0*/  UIADD3 UR5, UPT, UPT, UR5, 0xb0, URZ ;  /* 0x000000b005057890 */ /* 0x000fe2000fffe0ff */
[----:B------:R-:W-:Y:S01]  /*33b0*/  SHF.L.U32 R3, R11, 0x1f, RZ ;  /* 0x0000001f0b037819 */ /* 0x000fe200000006ff */
[----:B------:R-:W-:-:S03]  /*33c0*/  UMOV UR6, 0x40 ;  /* 0x0000004000067882 */ /* 0x000fc60000000000 */
[----:B------:R-:W-:Y:S01]  /*33d0*/  UVIRTCOUNT.DEALLOC.SMPOOL 0x80 ;  /* 0x000000800000784c */ /* 0x000fe20000000000 */
[----:B--2---:R-:W-:Y:S02]  /*33e0*/  ULEA UR4, UR4, UR6, 0x18 ;  /* 0x0000000604047291 */ /* 0x004fe4000f8ec0ff */
[----:B------:R-:W-:-:S07]  /*33f0*/  ULEA UR6, UR15, UR5, 0x3 ;  /* 0x000000050f067291 */ /* 0x000fce000f8e18ff */
[----:B------:R2:W-:Y:S02]  /*3400*/  @P0 STS.U8 [UR4+0x1c], R0 ;  /* 0x00001c00ff000988 */ /* 0x0005e40008000004 */
[----:B------:R-:W4:Y:S02]  /*3410*/  SYNCS.PHASECHK.TRANS64.TRYWAIT P0, [UR6], R3 ;  /* 0x00000003ff0075a7 */ /* 0x000f240008001106 */
[----:B--2-4-:R-:W-:Y:S05]  /*3420*/  @!P0 BRA `(.L_x_59) ;  /* 0x000000a000ac8947 */ /* 0x014fea0003800000 */
.L_x_322:
[----:B-1----:R-:W-:-:S04]  /*3430*/  UIADD3 UR7, UPT, UPT, UR15, 0x1, URZ ;  /* 0x000000010f077890 */ /* 0x002fc8000fffe0ff */
[----:B------:R-:W-:-:S04]  /*3440*/  UISETP.NE.AND UP0, UPT, UR7, 0x2, UPT ;  /* 0x000000020700788c */ /* 0x000fc8000bf05270 */
[----:B------:R-:W-:Y:S02]  /*3450*/  USEL UR6, URZ, 0x1, UP0 ;  /* 0x00000001ff067887 */ /* 0x000fe40008000000 */
[----:B------:R-:W-:-:S04]  /*3460*/  USEL UR7, UR7, URZ, UP0 ;  /* 0x000000ff07077287 */ /* 0x000fc80008000000 */
[----:B------:R-:W-:Y:S01]  /*3470*/  ULEA UR7, UR7, UR5, 0x3 ;  /* 0x0000000507077291 */ /* 0x000fe2000f8e18ff */
[----:B--2---:R-:W-:-:S04]  /*3480*/  LOP3.LUT R3, R11, UR6, RZ, 0x3c, !PT ;  /* 0x000000060b037c12 */ /* 0x004fc8000f8e3cff */
[----:B------:R-:W-:-:S04]  /*3490*/  SHF.L.U32 R3, R3, 0x1f, RZ ;  /* 0x0000001f03037819 */ /* 0x000fc800000006ff */
[----:B------:R-:W1:Y:S02]  /*34a0*/  SYNCS.PHASECHK.TRANS64.TRYWAIT P0, [UR7], R3 ;  /* 0x00000003ff0075a7 */ /* 0x000e640008001107 */
[----:B-1----:R-:W-:Y:S05]  /*34b0*/  @!P0 BRA `(.L_x_60) ;  /* 0x000000a000a08947 */ /* 0x002fea0003800000 */
.L_x_324:
[----:B------:R-:W-:Y:S01]  /*34c0*/  NOP ;  /* 0x0000000000007918 */ /* 0x000fe20000000000 */
[----:B-1----:R-:W1:Y:S01]  /*34d0*/  LDS R0, [UR4+0x14] ;  /* 0x00001404ff007984 */ /* 0x002e620008000800 */
[----:B------:R-:W-:Y:S01]  /*34e0*/  ULOP3.LUT UR6, UR16, 0xffff, URZ, 0xc0, !UPT ;  /* 0x0000ffff10067892 */ /* 0x000fe2000f8ec0ff */
[----:B------:R-:W-:Y:S01]  /*34f0*/  UMOV UR8, 0xffff ;  /* 0x0000ffff00087882 */ /* 0x000fe20000000000 */
[----:B------:R-:W-:Y:S02]  /*3500*/  UMOV UR5, 0x1 ;  /* 0x0000000100057882 */ /* 0x000fe40000000000 */
[----:B------:R-:W-:-:S04]  /*3510*/  USHF.R.U32.HI UR6, URZ, 0x5, UR6 ;  /* 0x00000005ff067899 */ /* 0x000fc80008011606 */
[----:B------:R-:W-:Y:S02]  /*3520*/  USHF.L.U32 UR8, UR8, UR6, URZ ;  /* 0x0000000608087299 */ /* 0x000fe400080006ff */
[----:B------:R-:W-:-:S04]  /*3530*/  USHF.L.U32 UR5, UR5, UR6, URZ ;  /* 0x0000000605057299 */ /* 0x000fc800080006ff */
[----:B-1----:R-:W-:-:S04]  /*3540*/  LOP3.LUT R0, R0, UR8, RZ, 0xc0, !PT ;  /* 0x0000000800007c12 */ /* 0x002fc8000f8ec0ff */
[----:B------:R-:W-:-:S13]  /*3550*/  ISETP.NE.AND P0, PT, R0, UR8, PT ;  /* 0x0000000800007c0c */ /* 0x000fda000bf05270 */
[----:B------:R-:W-:Y:S05]  /*3560*/  @P0 BRA `(.L_x_61) ;  /* 0x0000000000580947 */ /* 0x000fea0003800000 */
[----:B------:R-:W1:Y:S02]  /*3570*/  LDS R0, [UR4+0x18] ;  /* 0x00001804ff007984 */ /* 0x000e640008000800 */
[----:B-1----:R-:W-:-:S04]  /*3580*/  LOP3.LUT R0, R0, UR5, RZ, 0xc0, !PT ;  /* 0x0000000500007c12 */ /* 0x002fc8000f8ec0ff */
[----:B------:R-:W-:-:S13]  /*3590*/  ISETP.NE.AND P0, PT, R0, UR5, PT ;  /* 0x0000000500007c0c */ /* 0x000fda000bf05270 */
[----:B------:R-:W-:Y:S05]  /*35a0*/  @P0 BRA `(.L_x_62) ;  /* 0x00000000003c0947 */ /* 0x000fea0003800000 */
[----:B------:R-:W1:Y:S01]  /*35b0*/  S2R R2, SR_LANEID ;  /* 0x0000000000027919 */ /* 0x000e620000000000 */
[----:B------:R-:W-:Y:S01]  /*35c0*/  ULOP3.LUT UR8, URZ, UR8, URZ, 0x33, !UPT ;  /* 0x00000008ff087292 */ /* 0x000fe2000f8e33ff */
[----:B------:R-:W-:Y:S01]  /*35d0*/  LOP3.LUT R4, RZ, UR5, RZ, 0x33, !PT ;  /* 0x00000005ff047c12 */ /* 0x000fe2000f8e33ff */
[----:B------:R-:W-:Y:S02]  /*35e0*/  VOTEU.ANY UR7, UPT, PT ;  /* 0x0000000000077886 */ /* 0x000fe400038e0100 */
[----:B------:R-:W-:Y:S01]  /*35f0*/  UFLO.U32 UR7, UR7 ;  /* 0x00000007000772bd */ /* 0x000fe200080e0000 */
[----:B------:R-:W2:Y:S01]  /*3600*/  REDUX UR5, R4 ;  /* 0x00000000040573c4 */ /* 0x000ea20000000000 */
[----:B------:R-:W-:-:S06]  /*3610*/  IMAD.U32 R0, RZ, RZ, UR8 ;  /* 0x00000008ff007e24 */ /* 0x000fcc000f8e00ff */
[----:B------:R4:W-:Y:S01]  /*3620*/  UTCATOMSWS.AND URZ, UR8 ;  /* 0x0000000800ff79e3 */ /* 0x0009e20008000000 */
[----:B------:R-:W3:Y:S01]  /*3630*/  REDUX UR6, R0 ;  /* 0x00000000000673c4 */ /* 0x000ee20000000000 */
[----:B-1----:R-:W-:Y:S01]  /*3640*/  ISETP.EQ.U32.AND P0, PT, R2, UR7, PT ;  /* 0x0000000702007c0c */ /* 0x002fe2000bf02070 */
[----:B--2---:R-:W-:Y:S01]  /*3650*/  IMAD.U32 R2, RZ, RZ, UR5 ;  /* 0x00000005ff027e24 */ /* 0x004fe2000f8e00ff */
[----:B---3--:R-:W-:-:S11]  /*3660*/  MOV R3, UR6 ;  /* 0x0000000600037c02 */ /* 0x008fd60008000f00 */
[----:B------:R4:W-:Y:S04]  /*3670*/  @P0 ATOMS.AND RZ, [UR4+0x14], R3 ;  /* 0x00001403ffff098c */ /* 0x0009e8000a800004 */
[----:B------:R4:W-:Y:S01]  /*3680*/  @P0 ATOMS.AND RZ, [UR4+0x18], R2 ;  /* 0x00001802ffff098c */ /* 0x0009e2000a800004 */
[----:B------:R-:W-:Y:S05]  /*3690*/  BRA `(.L_x_63) ;  /* 0x0000000000147947 */ /* 0x000fea0003800000 */
.L_x_62:
[----:B------:R-:W-:Y:S02]  /*36a0*/  MOV R2, 0x36c0 ;  /* 0x000036c000027802 */ /* 0x000fe40000000f00 */
[----:B---3-5:R-:W-:Y:S05]  /*36b0*/  CALL.REL.NOINC `($__internal_0_$__cuda_sm10x_tcgen05_guardrail_trap_col_being_dealloced_not_returned_by_alloc) ;  /* 0x000000a400487944 */ /* 0x028fea0003c00000 */
[----:B------:R-:W-:Y:S05]  /*36c0*/  BRA `(.L_x_63) ;  /* 0x0000000000087947 */ /* 0x000fea0003800000 */
.L_x_61:
[----:B------:R-:W-:Y:S02]  /*36d0*/  MOV R2, 0x36f0 ;  /* 0x000036f000027802 */ /* 0x000fe40000000f00 */
[----:B---3-5:R-:W-:Y:S05]  /*36e0*/  CALL.REL.NOINC `($__internal_2_$__cuda_sm10x_tcgen05_guardrail_trap_unallocated_columns_being_dealloced) ;  /* 0x000000a400547944 */ /* 0x028fea0003c00000 */
.L_x_63:
[----:B------:R-:W-:Y:S01]  /*36f0*/  NOP ;  /* 0x0000000000007918 */ /* 0x000fe20000000000 */
[----:B----4-:R-:W-:Y:S05]  /*3700*/  EXIT ;  /* 0x000000000000794d */ /* 0x010fea0003800000 */
.L_x_47:
[----:B------:R-:W-:-:S09]  /*3710*/  UISETP.NE.OR UP3, UPT, UR8, 0x3, UP3 ;  /* 0x000000030800788c */ /* 0x000fd20009f65670 */
[----:B------:R-:W-:Y:S05]  /*3720*/  BRA.U UP3, `(.L_x_64) ;  /* 0x0000001103147547 */ /* 0x000fea000b800000 */
[----:B------:R-:W1:Y:S01]  /*3730*/  LDC R0, c[0x0][0xb30] ;  /* 0x0002cc00ff007b82 */ /* 0x000e620000000800 */
[----:B------:R-:W2:Y:S01]  /*3740*/  LDCU.64 UR8, c[0x0][0x888] ;  /* 0x00011100ff0877ac */ /* 0x000ea20008000a00 */
[----:B------:R-:W-:Y:S02]  /*3750*/  HFMA2 R29, -RZ, RZ, 0, 0 ;  /* 0x00000000ff1d7431 */ /* 0x000fe400000001ff */
[----:B------:R-:W-:Y:S01]  /*3760*/  IMAD.MOV.U32 R31, RZ, RZ, 0x1 ;  /* 0x00000001ff1f7424 */ /* 0x000fe200078e00ff */
[----:B------:R-:W-:Y:S01]  /*3770*/  MOV R27, 0x4000 ;  /* 0x00004000001b7802 */ /* 0x000fe20000000f00 */
[----:B------:R-:W4:Y:S01]  /*3780*/  LDCU.64 UR4, c[0x0][0x890] ;  /* 0x00011200ff0477ac */ /* 0x000f220008000a00 */
[----:B------:R-:W-:Y:S01]  /*3790*/  IMAD.MOV.U32 R30, RZ, RZ, RZ ;  /* 0x000000ffff1e7224 */ /* 0x000fe200078e00ff */
[----:B------:R-:W3:Y:S01]  /*37a0*/  LDC R25, c[0x0][0x370] ;  /* 0x0000dc00ff197b82 */ /* 0x000ee20000000800 */
[----:B------:R-:W-:Y:S01]  /*37b0*/  UMOV UR7, 0x400 ;  /* 0x0000040000077882 */ /* 0x000fe20000000000 */
[----:B------:R-:W-:-:S02]  /*37c0*/  UPLOP3.LUT UP0, UPT, UPT, UPT, UPT, 0x40, 0x4 ;  /* 0x000000000004789c */ /* 0x000fc40003f0e870 */
[----:B------:R-:W-:-:S04]  /*37d0*/  ULEA UR7, UR37, UR7, 0x18 ;  /* 0x0000000725077291 */ /* 0x000fc8000f8ec0ff */
[----:B------:R-:W3:Y:S01]  /*37e0*/  LDC R2, c[0x0][0xb0c] ;  /* 0x0002c300ff027b82 */ /* 0x000ee20000000800 */
[----:B------:R-:W-:Y:S02]  /*37f0*/  UIADD3 UR13, UPT, UPT, UR7, 0x48, URZ ;  /* 0x00000048070d7890 */ /* 0x000fe4000fffe0ff */
[----:B--2---:R-:W-:Y:S02]  /*3800*/  UISETP.NE.U32.AND UP2, UPT, UR8, URZ, UPT ;  /* 0x000000ff0800728c */ /* 0x004fe4000bf45070 */
[----:B------:R-:W-:Y:S02]  /*3810*/  UIADD3 UR33, UPT, UPT, UR7, 0x30, URZ ;  /* 0x0000003007217890 */ /* 0x000fe4000fffe0ff */
[----:B----4-:R-:W-:Y:S01]  /*3820*/  UISETP.NE.U32.AND UP3, UPT, UR4, URZ, UPT ;  /* 0x000000ff0400728c */ /* 0x010fe2000bf65070 */
[----:B------:R-:W2:Y:S01]  /*3830*/  LDC R24, c[0x0][0xb20] ;  /* 0x0002c800ff187b82 */ /* 0x000ea20000000800 */
[----:B-1----:R-:W-:Y:S01]  /*3840*/  ISETP.NE.AND P1, PT, R0, 0x1, PT ;  /* 0x000000010000780c */ /* 0x002fe20003f25270 */
[----:B------:R-:W-:-:S02]  /*3850*/  UISETP.NE.AND.EX UP2, UPT, UR9, URZ, UPT, UP2 ;  /* 0x000000ff0900728c */ /* 0x000fc4000bf45320 */
[----:B------:R-:W-:Y:S02]  /*3860*/  UIADD3 UR25, UPT, UPT, UR7, 0x38, URZ ;  /* 0x0000003807197890 */ /* 0x000fe4000fffe0ff */
[----:B------:R-:W-:Y:S02]  /*3870*/  UIADD3 UR17, UPT, UPT, UR7, 0x40, URZ ;  /* 0x0000004007117890 */ /* 0x000fe4000fffe0ff */
[----:B------:R-:W1:Y:S01]  /*3880*/  LDC.64 R32, c[0x0][0x348] ;  /* 0x0000d200ff207b82 */ /* 0x000e620000000a00 */
[----:B------:R-:W-:Y:S02]  /*3890*/  UPRMT UR13, UR37, 0x654, UR13 ;  /* 0x00000654250d7896 */ /* 0x000fe4000800000d */
[----:B------:R-:W-:-:S05]  /*38a0*/  UISETP.NE.AND.EX UP3, UPT, UR5, URZ, UPT, UP3 ;  /* 0x000000ff0500728c */ /* 0x000fca000bf65330 */
[----:B------:R-:W4:Y:S08]  /*38b0*/  LDC.64 R16, c[0x0][0xb10] ;  /* 0x0002c400ff107b82 */ /* 0x000f300000000a00 */
[----:B------:R-:W1:Y:S08]  /*38c0*/  LDC.64 R6, c[0x0][0xb18] ;  /* 0x0002c600ff067b82 */ /* 0x000e700000000a00 */
[----:B------:R-:W1:Y:S08]  /*38d0*/  LDC.64 R4, c[0x0][0xb28] ;  /* 0x0002ca00ff047b82 */ /* 0x000e700000000a00 */
[----:B--23--:R-:W1:Y:S02]  /*38e0*/  LDC R26, c[0x0][0x374] ;  /* 0x0000dd00ff1a7b82 */ /* 0x00ce640000000800 */
.L_x_75:
[C---:B------:R-:W-:Y:S02]  /*38f0*/  LEA R0, R30.reuse, UR7, 0x3 ;  /* 0x000000071e007c11 */ /* 0x040fe4000f8e18ff */
[----:B------:R-:W-:Y:S02]  /*3900*/  SHF.L.U32 R3, R29, 0x1f, RZ ;  /* 0x0000001f1d037819 */ /* 0x000fe400000006ff */
[----:B------:R-:W-:Y:S02]  /*3910*/  LEA R20, R30, UR7, 0x4 ;  /* 0x000000071e147c11 */ /* 0x000fe4000f8e20ff */
[----:B--2---:R-:W2:Y:S02]  /*3920*/  SYNCS.PHASECHK.TRANS64.TRYWAIT P0, [R0+URZ+0x80], R3 ;  /* 0x00008003000075a7 */ /* 0x004ea400080011ff */
[----:B--2---:R-:W-:Y:S05]  /*3930*/  @!P0 BRA `(.L_x_65) ;  /* 0x0000009c00988947 */ /* 0x004fea0003800000 */
.L_x_325:
[----:B------:R-:W-:Y:S01]  /*3940*/  ISETP.GE.AND P0, PT, R68, 0x1, PT ;  /* 0x000000014400780c */ /* 0x000fe20003f06270 */
[----:B------:R-:W3:Y:S01]  /*3950*/  LDS.128 R20, [R20+0xf0] ;  /* 0x0000f00014147984 */ /* 0x000ee20000000c00 */
[----:B--2---:R-:W-:Y:S01]  /*3960*/  VIADD R0, R0, 0x90 ;  /* 0x0000009000007836 */ /* 0x004fe20000000000 */
[----:B------:R-:W-:Y:S01]  /*3970*/  @!PT LDS RZ, [RZ] ;  /* 0x00000000fffff984 */ /* 0x000fe20000000800 */
[----:B------:R-:W-:Y:S01]  /*3980*/  @!PT LDS RZ, [RZ] ;  /* 0x00000000fffff984 */ /* 0x000fe20000000800 */
[----:B------:R-:W-:Y:S01]  /*3990*/  @!PT LDS RZ, [RZ] ;  /* 0x00000000fffff984 */ /* 0x000fe20000000800 */
[----:B------:R-:W-:Y:S01]  /*39a0*/  @!PT LDS RZ, [RZ] ;  /* 0x00000000fffff984 */ /* 0x000fe20000000800 */
[----:B------:R2:W-:Y:S06]  /*39b0*/  MEMBAR.ALL.CTA ;  /* 0x0000000000007992 */ /* 0x0005ec0000008000 */
[----:B--2---:R-:W2:Y:S01]  /*39c0*/  FENCE.VIEW.ASYNC.S ;  /* 0x00000000000073c6 */ /* 0x004ea20000000000 */
[----:B------:R-:W-:Y:S04]  /*39d0*/  PRMT R0, RZ, 0x654, R0 ;  /* 0x00000654ff007816 */ /* 0x000fe80000000000 */
[----:B--2---:R2:W-:Y:S01]  /*39e0*/  SYNCS.ARRIVE.TRANS64.RED.A1T0 RZ, [R0+URZ], RZ ;  /* 0x000000ff00ff79a7 */ /* 0x0045e200081004ff */
[----:B---3--:R-:W-:Y:S11]  /*39f0*/  LOP3.LUT P3, RZ, R22, 0x1, RZ, 0xc0, !PT ;  /* 0x0000000116ff7812 */ /* 0x008ff6000786c0ff */
[----:B------:R-:W-:Y:S02]  /*3a00*/  @!UPT UIADD3 URZ, UPT, UPT, URZ, URZ, URZ ;  /* 0x000000fffffff290 */ /* 0x000fe4000fffe0ff */
[----:B------:R-:W-:Y:S02]  /*3a10*/  @P3 MOV R13, R20 ;  /* 0x00000014000d3202 */ /* 0x000fe40000000f00 */
[----:B------:R-:W-:Y:S01]  /*3a20*/  @P3 LOP3.LUT R8, R21, 0xffff, RZ, 0xc0, !PT ;  /* 0x0000ffff15083812 */ /* 0x000fe200078ec0ff */
[----:B--2---:R-:W-:Y:S06]  /*3a30*/  @!P0 BRA `(.L_x_66) ;  /* 0x0000000000a48947 */ /* 0x004fec0003800000 */
[----:B-1----:R-:W-:Y:S01]  /*3a40*/  IMAD.HI.U32 R35, R26, R7, RZ ;  /* 0x000000071a237227 */ /* 0x002fe200078e00ff */
[----:B------:R-:W-:Y:S02]  /*3a50*/  ISETP.NE.AND P0, PT, R6, 0x1, PT ;  /* 0x000000010600780c */ /* 0x000fe40003f05270 */
[----:B------:R-:W-:Y:S01]  /*3a60*/  ISETP.NE.AND P2, PT, R68, 0x1, PT ;  /* 0x000000014400780c */ /* 0x000fe20003f45270 */
[----:B----4-:R-:W-:Y:S01]  /*3a70*/  IMAD.HI.U32 R34, R25, R16, RZ ;  /* 0x0000001019227227 */ /* 0x010fe200078e00ff */
[----:B------:R-:W-:Y:S02]  /*3a80*/  SHF.R.U32.HI R35, RZ, R24, R35 ;  /* 0x00000018ff237219 */ /* 0x000fe40000011623 */
[----:B------:R-:W-:Y:S01]  /*3a90*/  ISETP.NE.AND P4, PT, R2, 0x1, PT ;  /* 0x000000010200780c */ /* 0x000fe20003f85270 */
[----:B------:R-:W-:Y:S01]  /*3aa0*/  IMAD.HI.U32 R36, R13, R16, RZ ;  /* 0x000000100d247227 */ /* 0x000fe200078e00ff */
[----:B------:R-:W-:Y:S02]  /*3ab0*/  SHF.R.U32.HI R34, RZ, R17, R34 ;  /* 0x00000011ff227219 */ /* 0x000fe40000011622 */
[----:B------:R-:W-:Y:S01]  /*3ac0*/  SEL R3, R26, R35, !P0 ;  /* 0x000000231a037207 */ /* 0x000fe20004000000 */
[C---:B------:R-:W-:Y:S01]  /*3ad0*/  IMAD.HI.U32 R35, R8.reuse, R7, RZ ;  /* 0x0000000708237227 */ /* 0x040fe200078e00ff */
[----:B------:R-:W-:Y:S02]  /*3ae0*/  SEL R11, R25, R34, !P4 ;  /* 0x00000022190b7207 */ /* 0x000fe40006000000 */
[----:B------:R-:W-:Y:S01]  /*3af0*/  SHF.R.U32.HI R36, RZ, R17, R36 ;  /* 0x00000011ff247219 */ /* 0x000fe20000011624 */
[----:B------:R-:W-:Y:S01]  /*3b00*/  IMAD.HI.U32 R38, R3, R4, RZ ;  /* 0x0000000403267227 */ /* 0x000fe200078e00ff */
[----:B------:R-:W-:Y:S03]  /*3b10*/  SHF.R.U32.HI R35, RZ, R24, R35 ;  /* 0x00000018ff237219 */ /* 0x000fe60000011623 */
[----:B------:R-:W-:Y:S01]  /*3b20*/  IMAD.HI.U32 R34, R11, R4, RZ ;  /* 0x000000040b227227 */ /* 0x000fe200078e00ff */
[----:B------:R-:W-:Y:S02]  /*3b30*/  @P2 SHF.R.U32.HI R3, RZ, R5, R38 ;  /* 0x00000005ff032219 */ /* 0x000fe40000011626 */
[----:B------:R-:W-:Y:S02]  /*3b40*/  SEL R9, R8, R35, !P0 ;  /* 0x0000002308097207 */ /* 0x000fe40004000000 */
[----:B------:R-:W-:Y:S01]  /*3b50*/  @P2 SHF.R.U32.HI R11, RZ, R5, R34 ;  /* 0x00000005ff0b2219 */ /* 0x000fe20000011622 */
[C---:B------:R-:W-:Y:S01]  /*3b60*/  IMAD R10, R68.reuse, R3, RZ ;  /* 0x00000003440a7224 */ /* 0x040fe200078e02ff */
[----:B------:R-:W-:Y:S01]  /*3b70*/  SEL R3, R13, R36, !P4 ;  /* 0x000000240d037207 */ /* 0x000fe20006000000 */
[C---:B------:R-:W-:Y:S03]  /*3b80*/  IMAD.HI.U32 R14, R9.reuse, R4, RZ ;  /* 0x00000004090e7227 */ /* 0x040fe600078e00ff */
[----:B------:R-:W-:Y:S01]  /*3b90*/  ISETP.GE.AND P0, PT, R9, R10, PT ;  /* 0x0000000a0900720c */ /* 0x000fe20003f06270 */
[C---:B------:R-:W-:Y:S01]  /*3ba0*/  IMAD R12, R68.reuse, R11, RZ ;  /* 0x0000000b440c7224 */ /* 0x040fe200078e02ff */
[-C--:B------:R-:W-:Y:S04]  /*3bb0*/  SHF.R.U32.HI R14, RZ, R5.reuse, R14 ;  /* 0x00000005ff0e7219 */ /* 0x080fe8000001160e */
[----:B------:R-:W-:Y:S02]  /*3bc0*/  ISETP.GE.OR P0, PT, R3, R12, P0 ;  /* 0x0000000c0300720c */ /* 0x000fe40000706670 */
[----:B------:R-:W-:Y:S05]  /*3bd0*/  SEL R15, R9, R14, !P2 ;  /* 0x0000000e090f7207 */ /* 0x000fea0005000000 */
[----:B------:R-:W-:Y:S04]  /*3be0*/  IMAD.MOV R14, RZ, RZ, -R15 ;  /* 0x000000ffff0e7224 */ /* 0x000fe800078e0a0f */
[----:B------:R-:W-:Y:S02]  /*3bf0*/  IMAD R14, R68, R14, R9 ;  /* 0x0000000e440e7224 */ /* 0x000fe400078e0209 */
[C---:B------:R-:W-:Y:S05]  /*3c00*/  @!P0 IMAD.HI.U32 R10, R3.reuse, R4, RZ ;  /* 0x00000004030a8227 */ /* 0x040fea00078e00ff */
[----:B------:R-:W-:Y:S04]  /*3c10*/  @!P0 SHF.R.U32.HI R10, RZ, R5, R10 ;  /* 0x00000005ff0a8219 */ /* 0x000fe8000001160a */
[----:B------:R-:W-:Y:S01]  /*3c20*/  @!P0 SEL R0, R3, R10, !P2 ;  /* 0x0000000a03008207 */ /* 0x000fe20005000000 */
[----:B------:R-:W-:Y:S03]  /*3c30*/  IMAD.MOV R10, RZ, RZ, -R3 ;  /* 0x000000ffff0a7224 */ /* 0x000fe600078e0a03 */
[----:B------:R-:W-:Y:S01]  /*3c40*/  @!P0 IADD3 R15, PT, PT, R15, -R0, RZ ;  /* 0x800000000f0f8210 */ /* 0x000fe20007ffe0ff */
[----:B------:R-:W-:Y:S01]  /*3c50*/  @!P0 IMAD R0, R11, R14, R0 ;  /* 0x0000000e0b008224 */ /* 0x000fe200078e0200 */
[----:B------:R-:W-:Y:S01]  /*3c60*/  IADD3 R11, PT, PT, -R9, RZ, RZ ;  /* 0x000000ff090b7210 */ /* 0x000fe20007ffe1ff */
[----:B------:R-:W-:Y:S02]  /*3c70*/  IMAD R13, R2, R10, R13 ;  /* 0x0000000a020d7224 */ /* 0x000fe400078e020d */
[----:B------:R-:W-:Y:S02]  /*3c80*/  @!P0 IMAD R9, R15, R68, R3 ;  /* 0x000000440f098224 */ /* 0x000fe400078e0203 */
[----:B------:R-:W-:Y:S02]  /*3c90*/  @!P0 IMAD.MOV.U32 R3, RZ, RZ, R0 ;  /* 0x000000ffff038224 */ /* 0x000fe400078e0000 */
[----:B------:R-:W-:Y:S02]  /*3ca0*/  IMAD R8, R6, R11, R8 ;  /* 0x0000000b06087224 */ /* 0x000fe400078e0208 */
[----:B------:R-:W-:Y:S02]  /*3cb0*/  IMAD R13, R3, R2, R13 ;  /* 0x00000002030d7224 */ /* 0x000fe400078e020d */
[----:B------:R-:W-:Y:S02]  /*3cc0*/  IMAD R8, R9, R6, R8 ;  /* 0x0000000609087224 */ /* 0x000fe400078e0208 */
.L_x_66:
[----:B------:R-:W-:Y:S05]  /*3cd0*/  BRA.U UP0, `(.L_x_67) ;  /* 0x0000000100107547 */ /* 0x000fea000b800000 */
[----:B------:R-:W-:Y:S04]  /*3ce0*/  MOV R0, UR6 ;  /* 0x0000000600007c02 */ /* 0x000fe80008000f00 */
[----:B------:R-:W-:Y:S04]  /*3cf0*/  SHF.L.U32 R3, R0, 0x1f, RZ ;  /* 0x0000001f00037819 */ /* 0x000fe800000006ff */
[----:B------:R-:W2:Y:S02]  /*3d00*/  SYNCS.PHASECHK.TRANS64.TRYWAIT P0, [UR7+0x78], R3 ;  /* 0x00007803ff0075a7 */ /* 0x000ea40008001107 */
[----:B--2---:R-:W-:Y:S05]  /*3d10*/  @!P0 BRA `(.L_x_68) ;  /* 0x0000009800b48947 */ /* 0x004fea0003800000 */
.L_x_67:
[----:B------:R-:W-:Y:S02]  /*3d20*/  R2UR UR35, R19 ;  /* 0x00000000132372ca */ /* 0x000fe400000e0000 */
[----:B------:R-:W-:Y:S02]  /*3d30*/  R2UR UR34, R18 ;  /* 0x00000000122272ca */ /* 0x000fe400000e0000 */
[----:B------:R-:W-:Y:S02]  /*3d40*/  ISETP.NE.U32.AND P2, PT, RZ, UR4, PT ;  /* 0x00000004ff007c0c */ /* 0x000fe4000bf45070 */
[----:B------:R-:W-:Y:S02]  /*3d50*/  SHF.L.U32 R12, R31, 0x1f, RZ ;  /* 0x0000001f1f0c7819 */ /* 0x000fe400000006ff */
[----:B------:R-:W-:Y:S05]  /*3d60*/  ISETP.NE.AND.EX P2, PT, RZ, UR5, PT, P2 ;  /* 0x00000005ff007c0c */ /* 0x000fea000bf45320 */
[----:B------:R-:W-:Y:S02]  /*3d70*/  USHF.L.U32 UR35, UR35, 0x7, URZ ;  /* 0x0000000723237899 */ /* 0x000fe400080006ff */
[----:B------:R-:W-:Y:S01]  /*3d80*/  USHF.L.U32 UR34, UR34, 0x8, URZ ;  /* 0x0000000822227899 */ /* 0x000fe200080006ff */
[----:B------:R-:W-:Y:S11]  /*3d90*/  BRA.U !UP3, `(.L_x_69) ;  /* 0x000000010b347547 */ /* 0x000ff6000b800000 */
[----:B------:R-:W-:Y:S01]  /*3da0*/  UPLOP3.LUT UP1, UPT, UPT, UPT, UP2, 0x80, 0x8 ;  /* 0x000000000008789c */ /* 0x000fe20003f2f020 */
[----:B--2---:R-:W-:Y:S02]  /*3db0*/  HFMA2 R0, -RZ, RZ, 0, 5.9604644775390625e-08 ;  /* 0x00000001ff007431 */ /* 0x004fe400000001ff */
[----:B------:R-:W-:Y:S03]  /*3dc0*/  IMAD.MOV.U32 R205, RZ, RZ, 0x1 ;  /* 0x00000001ffcd7424 */ /* 0x000fe600078e00ff */
[----:B------:R-:W-:Y:S05]  /*3dd0*/  PLOP3.LUT P0, PT, PT, PT, UP1, 0x80, 0x8 ;  /* 0x000000000008781c */ /* 0x000fea0003f0f018 */
[----:B------:R-:W2:Y:S01]  /*3de0*/  @UP1 LDCU.64 UR10, c[0x0][0x888] ;  /* 0x00011100ff0a17ac */ /* 0x000ea20008000a00 */
[----:B------:R-:W-:Y:S07]  /*3df0*/  @UP1 UIMAD UR8, UR36, UR4, URZ ;  /* 0x00000004240812a4 */ /* 0x000fee000f8e02ff */
[----:B------:R-:W-:Y:S01]  /*3e00*/  @!P0 PRMT R205, R0, 0x7610, R205 ;  /* 0x0000761000cd8816 */ /* 0x000fe200000000cd */
[----:B--2---:R-:W-:Y:S03]  /*3e10*/  @UP1 UIMAD.WIDE UR10, UR8, 0x4, UR10 ;  /* 0x00000004080a18a5 */ /* 0x004fe6000f8e020a */
[----:B------:R-:W2:Y:S03]  /*3e20*/  @!UP1 LDCU UR8, c[0x0][0x880] ;  /* 0x00011000ff0897ac */ /* 0x000ea60008000800 */
[----:B------:R-:W-:Y:S01]  /*3e30*/  IMAD.U32 R10, RZ, RZ, UR10 ;  /* 0x0000000aff0a7e24 */ /* 0x000fe2000f8e00ff */
[----:B------:R-:W-:Y:S05]  /*3e40*/  MOV R11, UR11 ;  /* 0x0000000b000b7c02 */ /* 0x000fea0008000f00 */
[----:B-----5:R3:W5:Y:S02]  /*3e50*/  @P0 LDG.E R127, desc[UR38][R10.64] ;  /* 0x000000260a7f0981 */ /* 0x020764000c1e1900 */
[----:B--23--:R-:W-:Y:S07]  /*3e60*/  @!P0 IMAD.U32 R127, RZ, RZ, UR8 ;  /* 0x00000008ff7f8e24 */ /* 0x00cfee000f8e00ff */
.L_x_69:
[----:B-----5:R-:W-:Y:S01]  /*3e70*/  @!P2 FSETP.EQ.AND P0, PT, R127, RZ, PT ;  /* 0x000000ff7f00a20b */ /* 0x020fe20003f02000 */
[----:B------:R-:W-:Y:S01]  /*3e80*/  @!UPT UIADD3 URZ, UPT, UPT, URZ, URZ, URZ ;  /* 0x000000fffffff290 */ /* 0x000fe2000fffe0ff */
[----:B------:R-:W-:Y:S11]  /*3e90*/  @!P2 BRA `(.L_x_70) ;  /* 0x000000000014a947 */ /* 0x000ff60003800000 */
[----:B------:R-:W-:Y:S02]  /*3ea0*/  LOP3.LUT P2, RZ, R205, 0xff, RZ, 0xc0, !PT ;  /* 0x000000ffcdff7812 */ /* 0x000fe4000784c0ff */
[----:B------:R-:W-:Y:S04]  /*3eb0*/  PLOP3.LUT P0, PT, PT, PT, UP1, 0x80, 0x8 ;  /* 0x000000000008781c */ /* 0x000fe80003f0f018 */
[----:B------:R-:W-:Y:S07]  /*3ec0*/  PLOP3.LUT P0, PT, P0, PT, PT, 0x8, 0x80 ;  /* 0x000000000080781c */ /* 0x000fee000070e170 */
[----:B------:R-:W-:Y:S11]  /*3ed0*/  @P2 FSETP.EQ.AND P0, PT, R127, RZ, PT ;  /* 0x000000ff7f00220b */ /* 0x000ff60003f02000 */
[----:B------:R-:W-:Y:S02]  /*3ee0*/  @!UPT UIADD3 URZ, UPT, UPT, URZ, URZ, URZ ;  /* 0x000000fffffff290 */ /* 0x000fe4000fffe0ff */
.L_x_70:
[----:B------:R-:W3:Y:S01]  /*3ef0*/  SYNCS.PHASECHK.TRANS64.TRYWAIT P2, [UR7+0x50], R12 ;  /* 0x0000500cff0075a7 */ /* 0x000ee20008041107 */
[----:B------:R-:W-:Y:S04]  /*3f00*/  ELECT P4, URZ, PT ;  /* 0x0000000000ff782f */ /* 0x000fe80003880000 */
[----:B------:R-:W-:Y:S11]  /*3f10*/  PLOP3.LUT P4, PT, P0, P4, PT, 0xf2, 0x2f ;  /* 0x00000000002f781c */ /* 0x000ff60000789e72 */
[----:B------:R-:W-:Y:S02]  /*3f20*/  @!UPT UIADD3 URZ, UPT, UPT, URZ, URZ, URZ ;  /* 0x000000fffffff290 */ /* 0x000fe4000fffe0ff */
[----:B-1----:R-:W-:Y:S05]  /*3f30*/  @!P4 IADD3 R9, P0, PT, R32, 0x580, RZ ;  /* 0x000005802009c810 */ /* 0x002fea0007f1e0ff */
[----:B--2---:R-:W-:Y:S01]  /*3f40*/  @!P4 IMAD.X R0, RZ, RZ, R33, P0 ;  /* 0x000000ffff00c224 */ /* 0x004fe200000e0621 */
[----:B---3--:R-:W-:Y:S07]  /*3f50*/  @!P2 BRA `(.L_x_71) ;  /* 0x00000098003ca947 */ /* 0x008fee0003800000 */
.L_x_328:
[----:B------:R-:W-:Y:S01]  /*3f60*/  @!P4 R2UR UR8, R0 ;  /* 0x000000000008c2ca */ /* 0x000fe200000e0000 */
[----:B------:R-:W-:Y:S01]  /*3f70*/  VOTEU.ALL UP0, P4 ;  /* 0x0000000000ff7886 */ /* 0x000fe20002000000 */
[----:B------:R-:W-:Y:S01]  /*3f80*/  @!P4 R2UR UR9, R9 ;  /* 0x000000000909c2ca */ /* 0x000fe200000e0000 */
[----:B------:R-:W-:Y:S01]  /*3f90*/  @!P4 IMAD.MOV.U32 R0, RZ, RZ, 0x4000 ;  /* 0x00004000ff00c424 */ /* 0x000fe200078e00ff */
[----:B------:R-:W-:Y:S01]  /*3fa0*/  UMOV UR10, 0x0 ;  /* 0x00000000000a7882 */ /* 0x000fe20000000000 */
[----:B------:R-:W-:Y:S01]  /*3fb0*/  UMOV UR11, 0x10000000 ;  /* 0x10000000000b7882 */ /* 0x000fe20000000000 */
[----:B------:R-:W-:Y:S01]  /*3fc0*/  @!UP0 UIADD3 UR32, UPT, UPT, UR7, 0x400, URZ ;  /* 0x0000040007208890 */ /* 0x000fe2000fffe0ff */
[----:B------:R-:W-:Y:S01]  /*3fd0*/  @!P4 IADD3 R9, P0, PT, R32, 0x580, RZ ;  /* 0x000005802009c810 */ /* 0x000fe20007f1e0ff */
[----:B------:R-:W-:Y:S05]  /*3fe0*/  VOTEU.ALL UP0, P4 ;  /* 0x0000000000ff7886 */ /* 0x000fea0002000000 */
[----:B------:R-:W-:Y:S01]  /*3ff0*/  IMAD.U32 R11, RZ, RZ, UR8 ;  /* 0x00000008ff0b7e24 */ /* 0x000fe2000f8e00ff */
[----:B------:R-:W-:Y:S01]  /*4000*/  UPRMT UR8, UR37, 0x654, UR33 ;  /* 0x0000065425087896 */ /* 0x000fe20008000021 */
[----:B------:R-:W-:Y:S03]  /*4010*/  IMAD.U32 R10, RZ, RZ, UR9 ;  /* 0x00000009ff0a7e24 */ /* 0x000fe6000f8e00ff */
[----:B------:R-:W-:Y:S02]  /*4020*/  @!P4 R2UR UR15, R11 ;  /* 0x000000000b0fc2ca */ /* 0x000fe400000e0000 */
[----:B------:R-:W-:Y:S11]  /*4030*/  @!P4 R2UR UR14, R10 ;  /* 0x000000000a0ec2ca */ /* 0x000ff600000e0000 */
[----:B------:R-:W-:Y:S02]  /*4040*/  @!UPT UIADD3 URZ, UPT, UPT, URZ, URZ, URZ ;  /* 0x000000fffffff290 */ /* 0x000fe4000fffe0ff */
[----:B------:R2:W-:Y:S01]  /*4050*/  @!UP0 UTMALDG.3D [UR32], [UR14], desc[UR10] ;  /* 0x00000a200e0085b4 */ /* 0x0005e20008011000 */
[----:B------:R3:W-:Y:S01]  /*4060*/  @!P4 SYNCS.ARRIVE.TRANS64.RED.A0TR RZ, [UR7+0x30], R0 ;  /* 0x00003000ffffc9a7 */ /* 0x0007e20008300407 */
[----:B------:R-:W-:Y:S01]  /*4070*/  SYNCS.ARRIVE.TRANS64.RED.A1T0 RZ, [UR8], RZ ;  /* 0x000000ffffff79a7 */ /* 0x000fe20008100408 */
[----:B---3--:R-:W-:Y:S01]  /*4080*/  @!P4 IMAD.X R0, RZ, RZ, R33, P0 ;  /* 0x000000ffff00c224 */ /* 0x008fe200000e0621 */
[----:B------:R-:W3:Y:S02]  /*4090*/  SYNCS.PHASECHK.TRANS64.TRYWAIT P2, [UR7+0x58], R12 ;  /* 0x0000580cff0075a7 */ /* 0x000ee40008041107 */
[----:B--23--:R-:W-:Y:S05]  /*40a0*/  @!P2 BRA `(.L_x_72) ;  /* 0x000000980000a947 */ /* 0x00cfea0003800000 */
.L_x_330:
        /* <DEDUP_REMOVED lines=8> */
[----:B------:R-:W-:Y:S01]  /*4130*/  @!UP0 UIADD3 UR24, UPT, UPT, UR7, 0x4400, URZ ;  /* 0x0000440007188890 */ /* 0x000fe2000fffe0ff */
[----:B------:R-:W-:Y:S01]  /*4140*/  VOTEU.ALL UP0, P4 ;  /* 0x0000000000ff7886 */ /* 0x000fe20002000000 */
[----:B------:R-:W-:Y:S01]  /*4150*/  UMOV UR27, UR35 ;  /* 0x00000023001b7c82 */ /* 0x000fe20008000000 */
[----:B------:R-:W-:Y:S02]  /*4160*/  UMOV UR28, UR36 ;  /* 0x00000024001c7c82 */ /* 0x000fe40008000000 */
[----:B------:R-:W-:Y:S01]  /*4170*/  IMAD.U32 R11, RZ, RZ, UR8 ;  /* 0x00000008ff0b7e24 */ /* 0x000fe2000f8e00ff */
[----:B------:R-:W-:Y:S01]  /*4180*/  UPRMT UR8, UR37, 0x654, UR25 ;  /* 0x0000065425087896 */ /* 0x000fe20008000019 */
[----:B------:R-:W-:Y:S02]  /*4190*/  IMAD.U32 R10, RZ, RZ, UR9 ;  /* 0x00000009ff0a7e24 */ /* 0x000fe4000f8e00ff */
[----:B------:R-:W-:Y:S01]  /*41a0*/  @!P4 IMAD.X R18, RZ, RZ, R33, P0 ;  /* 0x000000ffff12c224 */ /* 0x000fe200000e0621 */
[----:B------:R-:W-:Y:S02]  /*41b0*/  @!P4 R2UR UR15, R11 ;  /* 0x000000000b0fc2ca */ /* 0x000fe400000e0000 */
[----:B------:R-:W-:Y:S11]  /*41c0*/  @!P4 R2UR UR14, R10 ;  /* 0x000000000a0ec2ca */ /* 0x000ff600000e0000 */
[----:B------:R-:W-:Y:S02]  /*41d0*/  @!UPT UIADD3 URZ, UPT, UPT, URZ, URZ, URZ ;  /* 0x000000fffffff290 */ /* 0x000fe4000fffe0ff */
[----:B------:R2:W-:Y:S01]  /*41e0*/  @!UP0 UTMALDG.3D [UR24], [UR14], desc[UR10] ;  /* 0x00000a180e0085b4 */ /* 0x0005e20008011000 */
[----:B------:R2:W-:Y:S01]  /*41f0*/  @!P4 SYNCS.ARRIVE.TRANS64.RED.A0TR RZ, [UR7+0x38], R0 ;  /* 0x00003800ffffc9a7 */ /* 0x0005e20008300407 */
[----:B------:R-:W-:Y:S01]  /*4200*/  SYNCS.ARRIVE.TRANS64.RED.A1T0 RZ, [UR8], RZ ;  /* 0x000000ffffff79a7 */ /* 0x000fe20008100408 */
[----:B------:R-:W3:Y:S02]  /*4210*/  SYNCS.PHASECHK.TRANS64.TRYWAIT P2, [UR7+0x60], R12 ;  /* 0x0000600cff0075a7 */ /* 0x000ee40008041107 */
[----:B--23--:R-:W-:Y:S05]  /*4220*/  @!P2 BRA `(.L_x_73) ;  /* 0x0000009400b8a947 */ /* 0x00cfea0003800000 */
.L_x_332:
[----:B------:R-:W2:Y:S01]  /*4230*/  LDC.64 R14, c[0x0][0xb10] ;  /* 0x0002c400ff0e7b82 */ /* 0x000ea20000000a00 */
[----:B------:R-:W-:Y:S01]  /*4240*/  @!P4 R2UR UR8, R18 ;  /* 0x000000001208c2ca */ /* 0x000fe200000e0000 */
[----:B------:R-:W-:Y:S01]  /*4250*/  VOTEU.ALL UP0, P4 ;  /* 0x0000000000ff7886 */ /* 0x000fe20002000000 */
[----:B------:R-:W-:Y:S01]  /*4260*/  @!P4 R2UR UR9, R19 ;  /* 0x000000001309c2ca */ /* 0x000fe200000e0000 */
[----:B------:R-:W-:Y:S01]  /*4270*/  UMOV UR10, 0x0 ;  /* 0x00000000000a7882 */ /* 0x000fe20000000000 */
[----:B------:R-:W-:Y:S03]  /*4280*/  UMOV UR11, 0x10000000 ;  /* 0x10000000000b7882 */ /* 0x000fe60000000000 */
[----:B------:R-:W3:Y:S01]  /*4290*/  LDC.64 R10, c[0x0][0xb18] ;  /* 0x0002c600ff0a7b82 */ /* 0x000ee20000000a00 */
[----:B------:R-:W-:Y:S01]  /*42a0*/  @!UP0 UIADD3 UR18, UPT, UPT, UR34, 0x80, URZ ;  /* 0x0000008022128890 */ /* 0x000fe2000fffe0ff */
[----:B------:R-:W-:Y:S01]  /*42b0*/  @P3 SHF.R.U32.HI R28, RZ, 0x10, R21 ;  /* 0x00000010ff1c3819 */ /* 0x000fe20000011615 */
[----:B------:R-:W-:Y:S01]  /*42c0*/  @!UP0 UIADD3 UR16, UPT, UPT, UR7, 0x8400, URZ ;  /* 0x0000840007108890 */ /* 0x000fe2000fffe0ff */
[----:B------:R-:W-:Y:S01]  /*42d0*/  VIADD R30, R30, 0x1 ;  /* 0x000000011e1e7836 */ /* 0x000fe20000000000 */
[----:B------:R-:W-:Y:S03]  /*42e0*/  VOTEU.ALL UP0, P4 ;  /* 0x0000000000ff7886 */ /* 0x000fe60002000000 */
[----:B------:R-:W5:Y:S01]  /*42f0*/  @!P1 LDC R0, c[0x0][0xb20] ;  /* 0x0002c800ff009b82 */ /* 0x000f620000000800 */
[----:B------:R-:W-:Y:S01]  /*4300*/  UMOV UR19, UR35 ;  /* 0x0000002300137c82 */ /* 0x000fe20008000000 */
[----:B------:R-:W-:Y:S01]  /*4310*/  IMAD.U32 R19, RZ, RZ, UR8 ;  /* 0x00000008ff137e24 */ /* 0x000fe2000f8e00ff */
[----:B------:R-:W-:Y:S05]  /*4320*/  UMOV UR20, UR36 ;  /* 0x0000002400147c82 */ /* 0x000fea0008000000 */
[----:B-1----:R-:W1:Y:S01]  /*4330*/  @!P1 LDC R3, c[0x0][0xb0c] ;  /* 0x0002c300ff039b82 */ /* 0x002e620000000800 */
[----:B------:R-:W-:Y:S01]  /*4340*/  IMAD.U32 R18, RZ, RZ, UR9 ;  /* 0x00000009ff127e24 */ /* 0x000fe2000f8e00ff */
[----:B------:R-:W-:Y:S01]  /*4350*/  UPRMT UR8, UR37, 0x654, UR17 ;  /* 0x0000065425087896 */ /* 0x000fe20008000011 */
[----:B------:R-:W-:Y:S03]  /*4360*/  @!P4 R2UR UR15, R19 ;  /* 0x00000000130fc2ca */ /* 0x000fe600000e0000 */
[----:B------:R-:W-:Y:S01]  /*4370*/  @!P4 R2UR UR14, R18 ;  /* 0x00000000120ec2ca */ /* 0x000fe200000e0000 */
[----:B------:R-:W-:Y:S11]  /*4380*/  @!P4 IMAD.MOV.U32 R18, RZ, RZ, 0x4000 ;  /* 0x00004000ff12c424 */ /* 0x000ff600078e00ff */
[----:B------:R-:W-:Y:S01]  /*4390*/  @!UPT UIADD3 URZ, UPT, UPT, URZ, URZ, URZ ;  /* 0x000000fffffff290 */ /* 0x000fe2000fffe0ff */
[----:B------:R1:W-:Y:S01]  /*43a0*/  @!UP0 UTMALDG.3D [UR16], [UR14], desc[UR10] ;  /* 0x00000a100e0085b4 */ /* 0x0003e20008011000 */
[----:B------:R1:W-:Y:S02]  /*43b0*/  @!P4 SYNCS.ARRIVE.TRANS64.RED.A0TR RZ, [UR7+0x40], R18 ;  /* 0x00004012ffffc9a7 */ /* 0x0003e40008300407 */
[----:B-1----:R-:W-:Y:S01]  /*43c0*/  @!P1 ISETP.NE.AND P2, PT, R3, 0x1, PT ;  /* 0x000000010300980c */ /* 0x002fe20003f45270 */
[C---:B--2---:R-:W-:Y:S01]  /*43d0*/  @!P1 IMAD.HI.U32 R14, R13.reuse, R14, RZ ;  /* 0x0000000e0d0e9227 */ /* 0x044fe200078e00ff */
[----:B---3--:R-:W-:Y:S03]  /*43e0*/  @!P1 ISETP.NE.AND P0, PT, R10, 0x1, PT ;  /* 0x000000010a00980c */ /* 0x008fe60003f05270 */
[C---:B------:R-:W-:Y:S01]  /*43f0*/  @!P1 IMAD.HI.U32 R11, R8.reuse, R11, RZ ;  /* 0x0000000b080b9227 */ /* 0x040fe200078e00ff */
[----:B------:R-:W-:Y:S04]  /*4400*/  @!P1 SHF.R.U32.HI R14, RZ, R15, R14 ;  /* 0x0000000fff0e9219 */ /* 0x000fe8000001160e */
[----:B-----5:R-:W-:Y:S01]  /*4410*/  @!P1 SHF.R.U32.HI R9, RZ, R0, R11 ;  /* 0x00000000ff099219 */ /* 0x020fe2000001160b */
[----:B------:R-:W-:Y:S01]  /*4420*/  SYNCS.ARRIVE.TRANS64.RED.A1T0 RZ, [UR8], RZ ;  /* 0x000000ffffff79a7 */ /* 0x000fe20008100408 */
[----:B------:R-:W-:Y:S02]  /*4430*/  @!P1 SEL R14, R13, R14, !P2 ;  /* 0x0000000e0d0e9207 */ /* 0x000fe40005000000 */
[----:B------:R-:W-:Y:S01]  /*4440*/  @!P1 SEL R9, R8, R9, !P0 ;  /* 0x0000000908099207 */ /* 0x000fe20004000000 */
[----:B------:R-:W1:Y:S04]  /*4450*/  SYNCS.PHASECHK.TRANS64.TRYWAIT P5, [UR7+0x68], R12 ;  /* 0x0000680cff0075a7 */ /* 0x000e6800080a1107 */
[----:B------:R-:W-:Y:S02]  /*4460*/  @!P1 IMAD.IADD R0, R9, 0x1, -R14 ;  /* 0x0000000109009824 */ /* 0x000fe400078e0a0e */
[----:B------:R-:W-:Y:S02]  /*4470*/  @!P1 IMAD.IADD R9, R14, 0x1, -R9 ;  /* 0x000000010e099824 */ /* 0x000fe400078e0a09 */
[----:B------:R-:W-:Y:S02]  /*4480*/  @!P1 IMAD R13, R0, R3, R13 ;  /* 0x00000003000d9224 */ /* 0x000fe400078e020d */
[----:B------:R-:W-:Y:S01]  /*4490*/  @!P1 IMAD R8, R9, R10, R8 ;  /* 0x0000000a09089224 */ /* 0x000fe200078e0208 */
[----:B-1----:R-:W-:Y:S06]  /*44a0*/  @!P5 BRA `(.L_x_74) ;  /* 0x000000940030d947 */ /* 0x002fec0003800000 */
.L_x_334:
[----:B-1----:R-:W-:Y:S01]  /*44b0*/  @!P4 IADD3 R3, P0, PT, R32, 0x580, RZ ;  /* 0x000005802003c810 */ /* 0x002fe20007f1e0ff */
[----:B------:R-:W-:Y:S01]  /*44c0*/  VOTEU.ALL UP0, P4 ;  /* 0x0000000000ff7886 */ /* 0x000fe20002000000 */
[----:B------:R-:W-:Y:S01]  /*44d0*/  UMOV UR18, 0x0 ;  /* 0x0000000000127882 */ /* 0x000fe20000000000 */
[----:B------:R-:W-:Y:S01]  /*44e0*/  UMOV UR19, 0x10000000 ;  /* 0x1000000000137882 */ /* 0x000fe20000000000 */
[----:B------:R-:W-:Y:S01]  /*44f0*/  @!P4 R2UR UR9, R3 ;  /* 0x000000000309c2ca */ /* 0x000fe200000e0000 */
[----:B------:R-:W-:Y:S01]  /*4500*/  @!P4 IMAD.X R0, RZ, RZ, R33, P0 ;  /* 0x000000ffff00c224 */ /* 0x000fe200000e0621 */
[----:B------:R-:W-:Y:S01]  /*4510*/  @!UP0 UIADD3 UR10, UPT, UPT, UR34, 0xc0, URZ ;  /* 0x000000c0220a8890 */ /* 0x000fe2000fffe0ff */
[----:B------:R-:W-:Y:S01]  /*4520*/  ISETP.NE.AND P0, PT, R30, 0x2, PT ;  /* 0x000000021e00780c */ /* 0x000fe20003f05270 */
[----:B------:R-:W-:Y:S01]  /*4530*/  UMOV UR11, UR35 ;  /* 0x00000023000b7c82 */ /* 0x000fe20008000000 */
[----:B------:R-:W-:Y:S01]  /*4540*/  UMOV UR12, UR36 ;  /* 0x00000024000c7c82 */ /* 0x000fe20008000000 */
[----:B------:R-:W-:Y:S01]  /*4550*/  @!P4 R2UR UR8, R0 ;  /* 0x000000000008c2ca */ /* 0x000fe200000e0000 */
[----:B------:R-:W-:Y:S01]  /*4560*/  IMAD.IADD R18, R8, 0x1, R171 ;  /* 0x0000000108127824 */ /* 0x000fe200078e02ab */
[----:B------:R-:W-:Y:S01]  /*4570*/  @P3 R2UR UR36, R28 ;  /* 0x000000001c2432ca */ /* 0x000fe200000e0000 */
[----:B------:R-:W-:Y:S01]  /*4580*/  IMAD.IADD R19, R13, 0x1, R204 ;  /* 0x000000010d137824 */ /* 0x000fe200078e02cc */
[----:B------:R-:W-:Y:S02]  /*4590*/  SEL R0, RZ, 0x1, P0 ;  /* 0x00000001ff007807 */ /* 0x000fe40000000000 */
[----:B------:R-:W-:Y:S01]  /*45a0*/  LOP3.LUT R31, R31, 0x1, RZ, 0x3c, !PT ;  /* 0x000000011f1f7812 */ /* 0x000fe200078e3cff */
[----:B------:R-:W-:Y:S01]  /*45b0*/  IMAD.U32 R10, RZ, RZ, UR9 ;  /* 0x00000009ff0a7e24 */ /* 0x000fe2000f8e00ff */
[----:B------:R-:W-:Y:S01]  /*45c0*/  @!UP0 UIADD3 UR9, UPT, UPT, UR7, 0x48, URZ ;  /* 0x0000004807098890 */ /* 0x000fe2000fffe0ff */
[----:B------:R-:W-:Y:S02]  /*45d0*/  LOP3.LUT R29, R29, R0, RZ, 0x3c, !PT ;  /* 0x000000001d1d7212 */ /* 0x000fe400078e3cff */
[----:B------:R-:W-:Y:S02]  /*45e0*/  SEL R30, R30, RZ, P0 ;  /* 0x000000ff1e1e7207 */ /* 0x000fe40000000000 */
[----:B------:R-:W-:Y:S01]  /*45f0*/  IMAD.U32 R11, RZ, RZ, UR8 ;  /* 0x00000008ff0b7e24 */ /* 0x000fe2000f8e00ff */
[----:B------:R-:W-:Y:S01]  /*4600*/  @!P4 R2UR UR14, R10 ;  /* 0x000000000a0ec2ca */ /* 0x000fe200000e0000 */
[----:B------:R-:W-:Y:S01]  /*4610*/  @!UP0 UIADD3 UR8, UPT, UPT, UR7, 0xc400, URZ ;  /* 0x0000c40007088890 */ /* 0x000fe2000fffe0ff */
[----:B------:R-:W-:Y:S02]  /*4620*/  VOTEU.ALL UP0, P4 ;  /* 0x0000000000ff7886 */ /* 0x000fe40002000000 */
[----:B------:R-:W-:Y:S11]  /*4630*/  @!P4 R2UR UR15, R11 ;  /* 0x000000000b0fc2ca */ /* 0x000ff600000e0000 */
[----:B------:R-:W-:Y:S02]  /*4640*/  @!UPT UIADD3 URZ, UPT, UPT, URZ, URZ, URZ ;  /* 0x000000fffffff290 */ /* 0x000fe4000fffe0ff */
[----:B------:R2:W-:Y:S01]  /*4650*/  @!UP0 UTMALDG.3D [UR8], [UR14], desc[UR18] ;  /* 0x000012080e0085b4 */ /* 0x0005e20008011000 */
[----:B------:R2:W-:Y:S01]  /*4660*/  @!P4 SYNCS.ARRIVE.TRANS64.RED.A0TR RZ, [UR7+0x48], R27 ;  /* 0x0000481bffffc9a7 */ /* 0x0005e20008300407 */
[----:B------:R-:W-:Y:S01]  /*4670*/  UPLOP3.LUT UP0, UPT, UPT, UPT, UPT, 0x80, 0x8 ;  /* 0x000000000008789c */ /* 0x000fe20003f0f070 */
[----:B------:R-:W-:Y:S01]  /*4680*/  SYNCS.ARRIVE.TRANS64.RED.A1T0 RZ, [UR13], RZ ;  /* 0x000000ffffff79a7 */ /* 0x000fe2000810040d */
[----:B------:R-:W-:Y:S09]  /*4690*/  @P3 BRA `(.L_x_75) ;  /* 0xfffffff000943947 */ /* 0x000ff2000383ffff */
[----:B------:R-:W-:-:S04]  /*46a0*/  SHF.L.U32 R3, R31, 0x1f, RZ ;  /* 0x0000001f1f037819 */ /* 0x000fc800000006ff */
[----:B------:R-:W1:Y:S02]  /*46b0*/  SYNCS.PHASECHK.TRANS64.TRYWAIT P0, [UR7+0x50], R3 ;  /* 0x00005003ff0075a7 */ /* 0x000e640008001107 */
[----:B-1----:R-:W-:Y:S05]  /*46c0*/  @!P0 BRA `(.L_x_76) ;  /* 0x0000009000c08947 */ /* 0x002fea0003800000 */
.L_x_336:
[----:B------:R-:W3:Y:S02]  /*46d0*/  SYNCS.PHASECHK.TRANS64.TRYWAIT P0, [UR7+0x58], R3 ;  /* 0x00005803ff0075a7 */ /* 0x000ee40008001107 */
[----:B---3--:R-:W-:Y:S05]  /*46e0*/  @!P0 BRA `(.L_x_77) ;  /* 0x0000009000d08947 */ /* 0x008fea0003800000 */
.L_x_338:
[----:B------:R-:W3:Y:S02]  /*46f0*/  SYNCS.PHASECHK.TRANS64.TRYWAIT P0, [UR7+0x60], R3 ;  /* 0x00006003ff0075a7 */ /* 0x000ee40008001107 */
[----:B---3--:R-:W-:Y:S05]  /*4700*/  @!P0 BRA `(.L_x_78) ;  /* 0x0000009000e08947 */ /* 0x008fea0003800000 */
.L_x_340:
[----:B-1----:R-:W-:-:S07]  /*4710*/  MOV R0, UR7 ;  /* 0x0000000700007c02 */ /* 0x002fce0008000f00 */
.L_x_79:
[----:B-1----:R-:W-:-:S04]  /*4720*/  SHF.L.U32 R3, R31, 0x1f, RZ ;  /* 0x0000001f1f037819 */ /* 0x002fc800000006ff */
[----:B------:R1:W3:Y:S03]  /*4730*/  SYNCS.PHASECHK.TRANS64.TRYWAIT P0, [R0+URZ+0x68], R3 ;  /* 0x00006803000075a7 */ /* 0x0002e600080011ff */
[----:B---3--:R-:W-:Y:S05]  /*4740*/  @!P0 NANOSLEEP.SYNCS 0x989680 ;  /* 0x009896800000895d */ /* 0x008fea0003900000 */
[----:B------:R-:W3:Y:S02]  /*4750*/  @!P0 SYNCS.PHASECHK.TRANS64 P0, [R0+URZ+0x68], R3 ;  /* 0x00006803000085a7 */ /* 0x000ee400080010ff */
[----:B--23--:R-:W-:Y:S05]  /*4760*/  @P0 EXIT ;  /* 0x000000000000094d */ /* 0x00cfea0003800000 */
[----:B------:R-:W-:Y:S05]  /*4770*/  BRA `(.L_x_79) ;  /* 0xfffffffc00e87947 */ /* 0x000fea000383ffff */
.L_x_64:
[----:B------:R-:W-:-:S06]  /*4780*/  UISETP.GE.AND UP0, UPT, UR8, 0x4, UPT ;  /* 0x000000040800788c */ /* 0x000fcc000bf06270 */
[----:B------:R-:W-:-:S13]  /*4790*/  PLOP3.LUT P0, PT, PT, PT, UP0, 0x80, 0x8 ;  /* 0x000000000008781c */ /* 0x000fda0003f0f008 */
[----:B------:R-:W-:Y:S05]  /*47a0*/  @!P0 EXIT ;  /* 0x000000000000894d */ /* 0x000fea0003800000 */
[----:B------:R-:W-:Y:S01]  /*47b0*/  BAR.SYNC.DEFER_BLOCKING 0x6, 0xa0 ;  /* 0x0182800000007b1d */ /* 0x000fe20000010000 */
[C---:B------:R-:W-:Y:S01]  /*47c0*/  IMAD.SHL.U32 R0, R227.reuse, 0x40, RZ ;  /* 0x00000040e3007824 */ /* 0x040fe200078e00ff */
[C---:B------:R-:W-:Y:S01]  /*47d0*/  LOP3.LUT R226, R227.reuse, 0x1, RZ, 0xc0, !PT ;  /* 0x00000001e3e27812 */ /* 0x040fe200078ec0ff */
[C---:B------:R-:W-:Y:S01]  /*47e0*/  IMAD.SHL.U32 R225, R227.reuse, 0x8, RZ ;  /* 0x00000008e3e17824 */ /* 0x040fe200078e00ff */
[----:B------:R-:W-:Y:S01]  /*47f0*/  CS2R R220, SRZ ;  /* 0x0000000000dc7805 */ /* 0x000fe2000001ff00 */
[C---:B------:R-:W-:Y:S01]  /*4800*/  IMAD.U32 R74, R227.reuse, 0x10000, RZ ;  /* 0x00010000e34a7824 */ /* 0x040fe200078e00ff */
[----:B------:R-:W-:Y:S02]  /*4810*/  UMOV UR41, 0x400 ;  /* 0x0000040000297882 */ /* 0x000fe40000000000 */
[----:B------:R-:W1:Y:S01]  /*4820*/  LDC R213, c[0x0][0x370] ;  /* 0x0000dc00ffd57b82 */ /* 0x000e620000000800 */
[----:B------:R-:W-:Y:S01]  /*4830*/  ULEA UR41, UR37, UR41, 0x18 ;  /* 0x0000002925297291 */ /* 0x000fe2000f8ec0ff */
[----:B------:R-:W-:Y:S01]  /*4840*/  LOP3.LUT R2, R0, 0x1c0, RZ, 0xc0, !PT ;  /* 0x000001c000027812 */ /* 0x000fe200078ec0ff */
[----:B------:R-:W-:Y:S01]  /*4850*/  IMAD.MOV.U32 R224, RZ, RZ, 0x2 ;  /* 0x00000002ffe07424 */ /* 0x000fe200078e00ff */
[----:B------:R-:W-:Y:S01]  /*4860*/  ISETP.NE.U32.AND P0, PT, R226, 0x1, PT ;  /* 0x00000001e200780c */ /* 0x000fe20003f05070 */
[----:B------:R-:W-:Y:S01]  /*4870*/  IMAD.MOV.U32 R223, RZ, RZ, 0x4 ;  /* 0x00000004ffdf7424 */ /* 0x000fe200078e00ff */
[----:B------:R-:W-:Y:S01]  /*4880*/  LOP3.LUT R225, R2, 0x38, R225, 0xf8, !PT ;  /* 0x0000003802e17812 */ /* 0x000fe200078ef8e1 */
[----:B------:R-:W-:Y:S01]  /*4890*/  IMAD.MOV.U32 R73, RZ, RZ, RZ ;  /* 0x000000ffff497224 */ /* 0x000fe200078e00ff */
[----:B------:R-:W2:Y:S01]  /*48a0*/  LDC R210, c[0x0][0x374] ;  /* 0x0000dd00ffd27b82 */ /* 0x000ea20000000800 */
[----:B------:R-:W-:Y:S01]  /*48b0*/  LOP3.LUT R74, R74, 0x600000, RZ, 0xc0, !PT ;  /* 0x006000004a4a7812 */ /* 0x000fe200078ec0ff */
[----:B------:R-:W-:Y:S01]  /*48c0*/  IMAD.MOV.U32 R222, RZ, RZ, RZ ;  /* 0x000000ffffde7224 */ /* 0x000fe200078e00ff */
[----:B------:R-:W-:Y:S01]  /*48d0*/  R2P PR, R227, 0x6 ;  /* 0x00000006e3007804 */ /* 0x000fe20000000000 */
[----:B------:R-:W-:Y:S01]  /*48e0*/  IMAD.MOV.U32 R208, RZ, RZ, RZ ;  /* 0x000000ffffd07224 */ /* 0x000fe200078e00ff */
[----:B------:R-:W-:Y:S01]  /*48f0*/  LOP3.LUT R225, R225, 0x1e00, R0, 0xf8, !PT ;  /* 0x00001e00e1e17812 */ /* 0x000fe200078ef800 */
[----:B------:R-:W4:Y:S01]  /*4900*/  LDCU.64 UR46, c[0x0][0x348] ;  /* 0x00006900ff2e77ac */ /* 0x000f220008000a00 */
[----:B------:R-:W-:Y:S01]  /*4910*/  P2R R0, PR, RZ, 0x1 ;  /* 0x00000001ff007803 */ /* 0x000fe20000000000 */
[----:B------:R-:W3:Y:S01]  /*4920*/  LDS R3, [UR41+0x110] ;  /* 0x00011029ff037984 */ /* 0x000ee20008000800 */
[----:B------:R-:W-:Y:S01]  /*4930*/  LOP3.LUT R227, R227, 0x60, RZ, 0xc0, !PT ;  /* 0x00000060e3e37812 */ /* 0x000fe200078ec0ff */
[----:B------:R-:W-:Y:S01]  /*4940*/  UMOV UR44, 0x1 ;  /* 0x00000001002c7882 */ /* 0x000fe20000000000 */
[----:B------:R-:W-:Y:S01]  /*4950*/  SEL R224, R224, 0xfffffffe, !P1 ;  /* 0xfffffffee0e07807 */ /* 0x000fe20004800000 */
[----:B------:R-:W-:Y:S01]  /*4960*/  UIADD3 UR40, UPT, UPT, UR41, 0x400, URZ ;  /* 0x0000040029287890 */ /* 0x000fe2000fffe0ff */
[----:B------:R-:W-:Y:S01]  /*4970*/  SEL R223, R223, 0xfffffffc, !P2 ;  /* 0xfffffffcdfdf7807 */ /* 0x000fe20005000000 */
[----:B------:R-:W-:Y:S01]  /*4980*/  UMOV UR43, URZ ;  /* 0x000000ff002b7c82 */ /* 0x000fe20008000000 */
[----:B------:R-:W-:Y:S01]  /*4990*/  UMOV UR42, URZ ;  /* 0x000000ff002a7c82 */ /* 0x000fe20008000000 */
[----:B-1234-:R-:W-:-:S08]  /*49a0*/  IMAD.IADD R74, R3, 0x1, R74 ;  /* 0x00000001034a7824 */ /* 0x01efd000078e024a */
.L_x_299:
[C---:B------:R-:W-:Y:S02]  /*49b0*/  LEA R0, R208.reuse, UR41, 0x3 ;  /* 0x00000029d0007c11 */ /* 0x040fe4000f8e18ff */
[----:B------:R-:W-:Y:S02]  /*49c0*/  SHF.L.U32 R3, R221, 0x1f, RZ ;  /* 0x0000001fdd037819 */ /* 0x000fe400000006ff */
[----:B------:R-:W-:Y:S02]  /*49d0*/  LEA R8, R208, UR41, 0x4 ;  /* 0x00000029d0087c11 */ /* 0x000fe4000f8e20ff */
[----:B------:R-:W1:Y:S02]  /*49e0*/  SYNCS.PHASECHK.TRANS64.TRYWAIT P0, [R0+URZ+0x80], R3 ;  /* 0x00008003000075a7 */ /* 0x000e6400080011ff */
[----:B-1----:R-:W-:Y:S05]  /*49f0*/  @!P0 BRA `(.L_x_80) ;  /* 0x00000090003c8947 */ /* 0x002fea0003800000 */
.L_x_341:
[----:B------:R-:W2:Y:S01]  /*4a00*/  LDS.128 R8, [R8+0xf0] ;  /* 0x0000f00008087984 */ /* 0x000ea20000000c00 */
[----:B------:R-:W-:Y:S01]  /*4a10*/  ISETP.GE.AND P0, PT, R68, 0x1, PT ;  /* 0x000000014400780c */ /* 0x000fe20003f06270 */
        /* <DEDUP_REMOVED lines=9> */
[----:B--2---:R-:W-:-:S04]  /*4ab0*/  LOP3.LUT P3, RZ, R10, 0x1, RZ, 0xc0, !PT ;  /* 0x000000010aff7812 */ /* 0x004fc8000786c0ff */
[----:B------:R-:W-:-:S09]  /*4ac0*/  P2R R230, PR, RZ, 0x8 ;  /* 0x00000008ffe67803 */ /* 0x000fd20000000000 */
[----:B------:R-:W-:Y:S02]  /*4ad0*/  @P3 MOV R217, R8 ;  /* 0x0000000800d93202 */ /* 0x000fe40000000f00 */
[----:B------:R-:W-:Y:S01]  /*4ae0*/  @P3 LOP3.LUT R218, R9, 0xffff, RZ, 0xc0, !PT ;  /* 0x0000ffff09da3812 */ /* 0x000fe200078ec0ff */
[----:B-1----:R-:W-:Y:S06]  /*4af0*/  @!P0 BRA `(.L_x_81) ;  /* 0x0000000000b88947 */ /* 0x002fec0003800000 */
[----:B------:R-:W1:Y:S01]  /*4b00*/  LDC.64 R4, c[0x0][0xb18] ;  /* 0x0002c600ff047b82 */ /* 0x000e620000000a00 */
[----:B------:R-:W-:-:S07]  /*4b10*/  ISETP.NE.AND P0, PT, R68, 0x1, PT ;  /* 0x000000014400780c */ /* 0x000fce0003f05270 */
[----:B------:R-:W2:Y:S08]  /*4b20*/  LDC.64 R6, c[0x0][0xb10] ;  /* 0x0002c400ff067b82 */ /* 0x000eb00000000a00 */
[----:B------:R-:W3:Y:S08]  /*4b30*/  LDC R0, c[0x0][0xb20] ;  /* 0x0002c800ff007b82 */ /* 0x000ef00000000800 */
[----:B------:R-:W4:Y:S01]  /*4b40*/  LDC R12, c[0x0][0xb0c] ;  /* 0x0002c300ff0c7b82 */ /* 0x000f220000000800 */
[----:B-1----:R-:W-:Y:S01]  /*4b50*/  IMAD.HI.U32 R13, R210, R5, RZ ;  /* 0x00000005d20d7227 */ /* 0x002fe200078e00ff */
[----:B------:R-:W-:-:S03]  /*4b60*/  ISETP.NE.AND P1, PT, R4, 0x1, PT ;  /* 0x000000010400780c */ /* 0x000fc60003f25270 */
[----:B------:R-:W-:-:S03]  /*4b70*/  IMAD.HI.U32 R5, R218, R5, RZ ;  /* 0x00000005da057227 */ /* 0x000fc600078e00ff */
[----:B------:R-:W1:Y:S01]  /*4b80*/  LDC.64 R2, c[0x0][0xb28] ;  /* 0x0002ca00ff027b82 */ /* 0x000e620000000a00 */
[----:B--2---:R-:W-:-:S04]  /*4b90*/  IMAD.HI.U32 R14, R213, R6, RZ ;  /* 0x00000006d50e7227 */ /* 0x004fc800078e00ff */
        /* <DEDUP_REMOVED lines=10> */
[----:B-1----:R-:W-:-:S04]  /*4c40*/  IMAD.HI.U32 R14, R13, R2, RZ ;  /* 0x000000020d0e7227 */ /* 0x002fc800078e00ff */
        /* <DEDUP_REMOVED lines=25> */
.L_x_81:
[----:B------:R-:W1:Y:S02]  /*4de0*/  LDCU UR4, c[0x0][0xb30] ;  /* 0x00016600ff0477ac */ /* 0x000e640008000800 */
[----:B-1----:R-:W-:-:S09]  /*4df0*/  UISETP.NE.AND UP0, UPT, UR4, 0x1, UPT ;  /* 0x000000010400788c */ /* 0x002fd2000bf05270 */
[----:B------:R-:W-:Y:S05]  /*4e00*/  BRA.U UP0, `(.L_x_82) ;  /* 0x0000000100407547 */ /* 0x000fea000b800000 */
[----:B------:R-:W1:Y:S08]  /*4e10*/  LDC.64 R2, c[0x0][0xb18] ;  /* 0x0002c600ff027b82 */ /* 0x000e700000000a00 */
[----:B------:R-:W2:Y:S08]  /*4e20*/  LDC.64 R4, c[0x0][0xb10] ;  /* 0x0002c400ff047b82 */ /* 0x000eb00000000a00 */
[----:B------:R-:W3:Y:S08]  /*4e30*/  LDC R0, c[0x0][0xb20] ;  /* 0x0002c800ff007b82 */ /* 0x000ef00000000800 */
[----:B------:R-:W4:Y:S01]  /*4e40*/  LDC R6, c[0x0][0xb0c] ;  /* 0x0002c300ff067b82 */ /* 0x000f220000000800 */
[----:B-1----:R-:W-:Y:S01]  /*4e50*/  IMAD.HI.U32 R3, R218, R3, RZ ;  /* 0x00000003da037227 */ /* 0x002fe200078e00ff */
[----:B------:R-:W-:-:S03]  /*4e60*/  ISETP.NE.AND P0, PT, R2, 0x1, PT ;  /* 0x000000010200780c */ /* 0x000fc60003f05270 */
[----:B--2---:R-:W-:-:S05]  /*4e70*/  IMAD.HI.U32 R4, R217, R4, RZ ;  /* 0x00000004d9047227 */ /* 0x004fca00078e00ff */
[----:B------:R-:W-:Y:S02]  /*4e80*/  SHF.R.U32.HI R4, RZ, R5, R4 ;  /* 0x00000005ff047219 */ /* 0x000fe40000011604 */
[----:B---3--:R-:W-:-:S04]  /*4e90*/  SHF.R.U32.HI R3, RZ, R0, R3 ;  /* 0x00000000ff037219 */ /* 0x008fc80000011603 */
[----:B------:R-:W-:Y:S02]  /*4ea0*/  SEL R0, R218, R3, !P0 ;  /* 0x00000003da007207 */ /* 0x000fe40004000000 */
[----:B----4-:R-:W-:-:S04]  /*4eb0*/  ISETP.NE.AND P1, PT, R6, 0x1, PT ;  /* 0x000000010600780c */ /* 0x010fc80003f25270 */
[----:B------:R-:W-:-:S05]  /*4ec0*/  SEL R3, R217, R4, !P1 ;  /* 0x00000004d9037207 */ /* 0x000fca0004800000 */
[----:B------:R-:W-:Y:S02]  /*4ed0*/  IMAD.IADD R4, R0, 0x1, -R3 ;  /* 0x0000000100047824 */ /* 0x000fe400078e0a03 */
[----:B------:R-:W-:Y:S02]  /*4ee0*/  IMAD.IADD R3, R3, 0x1, -R0 ;  /* 0x0000000103037824 */ /* 0x000fe400078e0a00 */
[----:B------:R-:W-:Y:S02]  /*4ef0*/  IMAD R217, R4, R6, R217 ;  /* 0x0000000604d97224 */ /* 0x000fe400078e02d9 */
[----:B------:R-:W-:Y:S02]  /*4f00*/  IMAD R218, R3, R2, R218 ;  /* 0x0000000203da7224 */ /* 0x000fe400078e02da */
.L_x_82:
[----:B------:R-:W-:Y:S01]  /*4f10*/  ULOP3.LUT UP0, URZ, UR40, 0x3f0, URZ, 0xc0, !UPT ;  /* 0x000003f028ff7892 */ /* 0x000fe2000f80c0ff */
[----:B------:R-:W-:Y:S02]  /*4f20*/  IADD3 R208, PT, PT, R208, 0x1, RZ ;  /* 0x00000001d0d07810 */ /* 0x000fe40007ffe0ff */
[----:B------:R-:W-:-:S06]  /*4f30*/  @P3 SHF.R.U32.HI R219, RZ, 0x10, R9 ;  /* 0x00000010ffdb3819 */ /* 0x000fcc0000011609 */
[----:B------:R-:W-:Y:S05]  /*4f40*/  BRA.U !UP0, `(.L_x_83) ;  /* 0x00000001087c7547 */ /* 0x000fea000b800000 */
[----:B------:R-:W-:Y:S01]  /*4f50*/  MOV R2, 0x0 ;  /* 0x0000000000027802 */ /* 0x000fe20000000f00 */
[----:B------:R-:W1:Y:S01]  /*4f60*/  LDCU.64 UR8, c[0x4][0x80] ;  /* 0x01001000ff0877ac */ /* 0x000e620008000a00 */
[----:B------:R-:W-:Y:S02]  /*4f70*/  HFMA2 R12, -RZ, RZ, 0, 5.9604644775390625e-08 ;  /* 0x00000001ff0c7431 */ /* 0x000fe400000001ff */
[----:B------:R-:W-:Y:S01]  /*4f80*/  IMAD.MOV.U32 R8, RZ, RZ, 0x70 ;  /* 0x00000070ff087424 */ /* 0x000fe200078e00ff */
[----:B------:R2:W3:Y:S01]  /*4f90*/  LDC.64 R14, c[0x4][R2] ;  /* 0x01000000020e7b82 */ /* 0x0004e20000000a00 */
[----:B------:R-:W4:Y:S01]  /*4fa0*/  LDCU.64 UR6, c[0x4][0x88] ;  /* 0x01001100ff0677ac */ /* 0x000f220008000a00 */
[----:B------:R-:W-:Y:S01]  /*4fb0*/  IMAD.MOV.U32 R13, RZ, RZ, RZ ;  /* 0x000000ffff0d7224 */ /* 0x000fe200078e00ff */
[----:B------:R-:W2:Y:S01]  /*4fc0*/  LDCU.64 UR4, c[0x4][0x8] ;  /* 0x01000100ff0477ac */ /* 0x000ea20008000a00 */
[----:B-1----:R-:W-:Y:S01]  /*4fd0*/  IMAD.U32 R4, RZ, RZ, UR8 ;  /* 0x00000008ff047e24 */ /* 0x002fe2000f8e00ff */
[----:B------:R-:W-:Y:S01]  /*4fe0*/  MOV R5, UR9 ;  /* 0x0000000900057c02 */ /* 0x000fe20008000f00 */
[----:B----4-:R-:W-:Y:S01]  /*4ff0*/  IMAD.U32 R6, RZ, RZ, UR6 ;  /* 0x00000006ff067e24 */ /* 0x010fe2000f8e00ff */
[----:B------:R-:W-:Y:S01]  /*5000*/  MOV R7, UR7 ;  /* 0x0000000700077c02 */ /* 0x000fe20008000f00 */
[----:B--2---:R-:W-:Y:S01]  /*5010*/  IMAD.U32 R10, RZ, RZ, UR4 ;  /* 0x00000004ff0a7e24 */ /* 0x004fe2000f8e00ff */
[----:B------:R-:W-:-:S02]  /*5020*/  MOV R11, UR5 ;  /* 0x00000005000b7c02 */ /* 0x000fc40008000f00 */
[----:B------:R-:W-:-:S07]  /*5030*/  LEPC R20, `(.L_x_84) ;  /* 0x000000001014794e */ /* 0x000fce0000000000 */
[----:B---3-5:R-:W-:Y:S05]  /*5040*/  CALL.ABS.NOINC R14 ;  /* 0x000000000e007343 */ /* 0x028fea0003c00000 */
.L_x_84:
[----:B------:R-:W1:Y:S01]  /*5050*/  LDC.64 R2, c[0x4][R2] ;  /* 0x0100000002027b82 */ /* 0x000e620000000a00 */
[----:B------:R-:W2:Y:S01]  /*5060*/  LDCU.64 UR8, c[0x4][0x80] ;  /* 0x01001000ff0877ac */ /* 0x000ea20008000a00 */
[----:B------:R-:W-:Y:S02]  /*5070*/  HFMA2 R12, -RZ, RZ, 0, 5.9604644775390625e-08 ;  /* 0x00000001ff0c7431 */ /* 0x000fe400000001ff */
[----:B------:R-:W-:Y:S01]  /*5080*/  IMAD.MOV.U32 R8, RZ, RZ, 0x70 ;  /* 0x00000070ff087424 */ /* 0x000fe200078e00ff */
[----:B------:R-:W3:Y:S01]  /*5090*/  LDCU.64 UR6, c[0x4][0x88] ;  /* 0x01001100ff0677ac */ /* 0x000ee20008000a00 */
[----:B------:R-:W-:Y:S01]  /*50a0*/  IMAD.MOV.U32 R13, RZ, RZ, RZ ;  /* 0x000000ffff0d7224 */ /* 0x000fe200078e00ff */
[----:B------:R-:W4:Y:S01]  /*50b0*/  LDCU.64 UR4, c[0x4][0x8] ;  /* 0x01000100ff0477ac */ /* 0x000f220008000a00 */
[----:B--2---:R-:W-:Y:S02]  /*50c0*/  MOV R4, UR8 ;  /* 0x0000000800047c02 */ /* 0x004fe40008000f00 */
[----:B------:R-:W-:Y:S01]  /*50d0*/  MOV R5, UR9 ;  /* 0x0000000900057c02 */ /* 0x000fe20008000f00 */
[----:B---3--:R-:W-:Y:S01]  /*50e0*/  IMAD.U32 R6, RZ, RZ, UR6 ;  /* 0x00000006ff067e24 */ /* 0x008fe2000f8e00ff */
[----:B------:R-:W-:Y:S01]  /*50f0*/  MOV R7, UR7 ;  /* 0x0000000700077c02 */ /* 0x000fe20008000f00 */
[----:B----4-:R-:W-:Y:S01]  /*5100*/  IMAD.U32 R10, RZ, RZ, UR4 ;  /* 0x00000004ff0a7e24 */ /* 0x010fe2000f8e00ff */
[----:B------:R-:W-:-:S02]  /*5110*/  MOV R11, UR5 ;  /* 0x00000005000b7c02 */ /* 0x000fc40008000f00 */
[----:B------:R-:W-:-:S07]  /*5120*/  LEPC R20, `(.L_x_83) ;  /* 0x000000001014794e */ /* 0x000fce0000000000 */
[----:B-1----:R-:W-:Y:S05]  /*5130*/  CALL.ABS.NOINC R2 ;  /* 0x0000000002007343 */ /* 0x002fea0003c00000 */
.L_x_83:
[----:B------:R-:W1:Y:S01]  /*5140*/  LDC.64 R2, c[0x0][0x890] ;  /* 0x00022400ff027b82 */ /* 0x000e620000000a00 */
[----:B------:R-:W-:-:S06]  /*5150*/  ULOP3.LUT UR4, UR44, 0x1, URZ, 0x3c, !UPT ;  /* 0x000000012c047892 */ /* 0x000fcc000f8e3cff */
[----:B------:R-:W-:Y:S01]  /*5160*/  IMAD.U32 R216, RZ, RZ, UR4 ;  /* 0x00000004ffd87e24 */ /* 0x000fe2000f8e00ff */
[----:B-1----:R-:W-:-:S04]  /*5170*/  ISETP.NE.U32.AND P3, PT, R2, RZ, PT ;  /* 0x000000ff0200720c */ /* 0x002fc80003f65070 */
[----:B------:R-:W-:-:S13]  /*5180*/  ISETP.NE.AND.EX P3, PT, R3, RZ, PT, P3 ;  /* 0x000000ff0300720c */ /* 0x000fda0003f65330 */
[----:B------:R-:W-:Y:S05]  /*5190*/  @!P3 BRA `(.L_x_85) ;  /* 0x000000000034b947 */ /* 0x000fea0003800000 */
[----:B------:R-:W1:Y:S02]  /*51a0*/  LDCU.64 UR4, c[0x0][0x888] ;  /* 0x00011100ff0477ac */ /* 0x000e640008000a00 */
[----:B-1----:R-:W-:-:S04]  /*51b0*/  UISETP.NE.U32.AND UP0, UPT, UR4, URZ, UPT ;  /* 0x000000ff0400728c */ /* 0x002fc8000bf05070 */
[----:B------:R-:W-:-:S09]  /*51c0*/  UISETP.NE.AND.EX UP0, UPT, UR5, URZ, UPT, UP0 ;  /* 0x000000ff0500728c */ /* 0x000fd2000bf05300 */
[----:B------:R-:W-:Y:S05]  /*51d0*/  BRA.U !UP0, `(.L_x_86) ;  /* 0x0000000108187547 */ /* 0x000fea000b800000 */
[----:B------:R-:W1:Y:S01]  /*51e0*/  LDC.64 R4, c[0x0][0x888] ;  /* 0x00022200ff047b82 */ /* 0x000e620000000a00 */
[----:B------:R-:W-:-:S04]  /*51f0*/  IMAD R0, R2, UR36, RZ ;  /* 0x0000002402007c24 */ /* 0x000fc8000f8e02ff */
[----:B-1----:R-:W-:-:S05]  /*5200*/  IMAD.WIDE R4, R0, 0x4, R4 ;  /* 0x0000000400047825 */ /* 0x002fca00078e0204 */
[----:B-----5:R1:W5:Y:S01]  /*5210*/  LDG.E R127, desc[UR38][R4.64] ;  /* 0x00000026047f7981 */ /* 0x020362000c1e1900 */
[----:B------:R-:W-:Y:S01]  /*5220*/  MOV R205, 0x1 ;  /* 0x0000000100cd7802 */ /* 0x000fe20000000f00 */
[----:B------:R-:W-:Y:S06]  /*5230*/  BRA `(.L_x_85) ;  /* 0x00000000000c7947 */ /* 0x000fec0003800000 */
.L_x_86:
[----:B------:R-:W1:Y:S01]  /*5240*/  LDCU UR4, c[0x0][0x880] ;  /* 0x00011000ff0477ac */ /* 0x000e620008000800 */
[----:B------:R-:W-:Y:S01]  /*5250*/  HFMA2 R205, -RZ, RZ, 0, 5.9604644775390625e-08 ;  /* 0x00000001ffcd7431 */ /* 0x000fe200000001ff */
[----:B-1---5:R-:W-:Y:S02]  /*5260*/  MOV R127, UR4 ;  /* 0x00000004007f7c02 */ /* 0x022fe40008000f00 */
.L_x_85:
[----:B-1----:R-:W1:Y:S02]  /*5270*/  LDC.64 R4, c[0x0][0x8b0] ;  /* 0x00022c00ff047b82 */ /* 0x002e640000000a00 */
        /* <DEDUP_REMOVED lines=11> */
[----:B------:R-:W-:Y:S05]  /*5330*/  BRA `(.L_x_87) ;  /* 0x0000000000087947 */ /* 0x000fea0003800000 */
.L_x_88:
[----:B------:R-:W1:Y:S02]  /*5340*/  LDCU UR4, c[0x0][0x8a0] ;  /* 0x00011400ff0477ac */ /* 0x000e640008000800 */
[----:B-1---5:R-:W-:Y:S02]  /*5350*/  MOV R75, UR4 ;  /* 0x00000004004b7c02 */ /* 0x022fe40008000f00 */
.L_x_87:
[----:B------:R-:W-:Y:S01]  /*5360*/  UISETP.NE.AND UP0, UPT, UR45, URZ, UPT ;  /* 0x000000ff2d00728c */ /* 0x000fe2000bf05270 */
[----:B------:R-:W-:-:S04]  /*5370*/  PLOP3.LUT P0, PT, PT, PT, PT, 0x8, 0x80 ;  /* 0x000000000080781c */ /* 0x000fc80003f0e170 */
[----:B------:R-:W-:-:S04]  /*5380*/  P2R R231, PR, RZ, 0x1 ;  /* 0x00000001ffe77803 */ /* 0x000fc80000000000 */
[----:B------:R-:W-:Y:S05]  /*5390*/  BRA.U !UP0, `(.L_x_89) ;  /* 0x00000001083c7547 */ /* 0x000fea000b800000 */
[----:B------:R-:W-:-:S04]  /*53a0*/  ISETP.NE.U32.AND P0, PT, R2, RZ, PT ;  /* 0x000000ff0200720c */ /* 0x000fc80003f05070 */
[----:B------:R-:W-:-:S13]  /*53b0*/  ISETP.NE.AND.EX P0, PT, R3, RZ, PT, P0 ;  /* 0x000000ff0300720c */ /* 0x000fda0003f05300 */
[----:B-----5:R-:W-:-:S04]  /*53c0*/  @!P0 FSETP.EQ.AND P1, PT, R127, RZ, PT ;  /* 0x000000ff7f00820b */ /* 0x020fc80003f22000 */
[----:B------:R-:W-:Y:S01]  /*53d0*/  P2R R231, PR, RZ, 0x2 ;  /* 0x00000002ffe77803 */ /* 0x000fe20000000000 */
[----:B------:R-:W-:Y:S08]  /*53e0*/  @!P0 BRA `(.L_x_89) ;  /* 0x0000000000288947 */ /* 0x000ff00003800000 */
[----:B------:R-:W2:Y:S01]  /*53f0*/  LDCU.64 UR4, c[0x0][0x888] ;  /* 0x00011100ff0477ac */ /* 0x000ea20008000a00 */
[----:B------:R-:W-:Y:S02]  /*5400*/  LOP3.LUT P1, RZ, R205, 0xff, RZ, 0xc0, !PT ;  /* 0x000000ffcdff7812 */ /* 0x000fe4000782c0ff */
[----:B------:R-:W-:-:S04]  /*5410*/  FSETP.NEU.AND P0, PT, R127, RZ, PT ;  /* 0x000000ff7f00720b */ /* 0x000fc80003f0d000 */
[----:B------:R-:W-:Y:S02]  /*5420*/  SEL R0, RZ, 0xffffffff, P0 ;  /* 0xffffffffff007807 */ /* 0x000fe40000000000 */
[----:B--2---:R-:W-:-:S04]  /*5430*/  ISETP.NE.U32.AND P2, PT, RZ, UR4, PT ;  /* 0x00000004ff007c0c */ /* 0x004fc8000bf45070 */
[----:B------:R-:W-:-:S04]  /*5440*/  ISETP.NE.AND.EX P2, PT, RZ, UR5, PT, P2 ;  /* 0x00000005ff007c0c */ /* 0x000fc8000bf45320 */
[----:B------:R-:W-:-:S04]  /*5450*/  @!P1 SEL R0, RZ, 0xffffffff, P2 ;  /* 0xffffffffff009807 */ /* 0x000fc80001000000 */
[----:B------:R-:W-:-:S04]  /*5460*/  LOP3.LUT R0, R0, 0x1, RZ, 0xc0, !PT ;  /* 0x0000000100007812 */ /* 0x000fc800078ec0ff */
[----:B------:R-:W-:-:S04]  /*5470*/  ISETP.EQ.U32.AND P0, PT, R0, 0x1, PT ;  /* 0x000000010000780c */ /* 0x000fc80003f02070 */
[----:B------:R-:W-:-:S09]  /*5480*/  P2R R231, PR, RZ, 0x1 ;  /* 0x00000001ffe77803 */ /* 0x000fd20000000000 */
.L_x_89:
[----:B------:R-:W-:Y:S01]  /*5490*/  ISETP.NE.AND P4, PT, R231, RZ, PT ;  /* 0x000000ffe700720c */ /* 0x000fe20003f85270 */
[----:B------:R-:W-:Y:S01]  /*54a0*/  IMAD.MOV.U32 R215, RZ, RZ, 0x1 ;  /* 0x00000001ffd77424 */ /* 0x000fe200078e00ff */
[----:B------:R-:W-:Y:S01]  /*54b0*/  LEA R5, R73, UR41, 0x3 ;  /* 0x0000002949057c11 */ /* 0x000fe2000f8e18ff */
[----:B------:R-:W-:Y:S01]  /*54c0*/  IMAD.SHL.U32 R209, R18, 0x100, RZ ;  /* 0x0000010012d17824 */ /* 0x000fe200078e00ff */
[----:B------:R-:W-:Y:S01]  /*54d0*/  SHF.L.U32 R2, R222, 0x1f, RZ ;  /* 0x0000001fde027819 */ /* 0x000fe200000006ff */
[----:B------:R-:W-:Y:S01]  /*54e0*/  IMAD.SHL.U32 R207, R19, 0x80, RZ ;  /* 0x0000008013cf7824 */ /* 0x000fe200078e00ff */
[----:B------:R-:W-:Y:S01]  /*54f0*/  CS2R R202, SRZ ;  /* 0x0000000000ca7805 */ /* 0x000fe2000001ff00 */
[----:B------:R-:W-:Y:S01]  /*5500*/  IMAD R71, R73, 0x100, R74 ;  /* 0x0000010049477824 */ /* 0x000fe200078e024a */
[----:B------:R-:W-:Y:S01]  /*5510*/  CS2R R200, SRZ ;  /* 0x0000000000c87805 */ /* 0x000fe2000001ff00 */
[----:B------:R-:W-:Y:S01]  /*5520*/  IMAD.MOV.U32 R72, RZ, RZ, RZ ;  /* 0x000000ffff487224 */ /* 0x000fe200078e00ff */
[----:B------:R-:W-:Y:S01]  /*5530*/  CS2R R198, SRZ ;  /* 0x0000000000c67805 */ /* 0x000fe2000001ff00 */
[----:B------:R-:W-:Y:S01]  /*5540*/  IMAD.U32 R214, RZ, RZ, UR42 ;  /* 0x0000002affd67e24 */ /* 0x000fe2000f8e00ff */
[----:B------:R-:W-:Y:S01]  /*5550*/  CS2R R196, SRZ ;  /* 0x0000000000c47805 */ /* 0x000fe2000001ff00 */
[----:B------:R-:W-:Y:S01]  /*5560*/  VOTEU.ALL UP0, P4 ;  /* 0x0000000000ff7886 */ /* 0x000fe20002000000 */
[----:B------:R-:W-:Y:S01]  /*5570*/  @!P4 SHF.L.U32 R4, R216, 0x1f, RZ ;  /* 0x0000001fd804c819 */ /* 0x000fe200000006ff */
[----:B------:R-:W-:Y:S01]  /*5580*/  IMAD.U32 R212, RZ, RZ, UR43 ;  /* 0x0000002bffd47e24 */ /* 0x000fe2000f8e00ff */
[----:B------:R-:W-:-:S02]  /*5590*/  CS2R R194, SRZ ;  /* 0x0000000000c27805 */ /* 0x000fc4000001ff00 */
[----:B------:R-:W-:Y:S01]  /*55a0*/  CS2R R192, SRZ ;  /* 0x0000000000c07805 */ /* 0x000fe2000001ff00 */
[----:B------:R-:W-:Y:S01]  /*55b0*/  @!UP0 ULEA UR4, UR43, UR41, 0x3 ;  /* 0x000000292b048291 */ /* 0x000fe2000f8e18ff */
[----:B------:R-:W-:Y:S02]  /*55c0*/  CS2R R190, SRZ ;  /* 0x0000000000be7805 */ /* 0x000fe4000001ff00 */
[----:B------:R-:W-:Y:S02]  /*55d0*/  CS2R R188, SRZ ;  /* 0x0000000000bc7805 */ /* 0x000fe4000001ff00 */
[----:B------:R-:W-:Y:S02]  /*55e0*/  CS2R R186, SRZ ;  /* 0x0000000000ba7805 */ /* 0x000fe4000001ff00 */
[----:B------:R-:W-:Y:S02]  /*55f0*/  CS2R R184, SRZ ;  /* 0x0000000000b87805 */ /* 0x000fe4000001ff00 */
[----:B------:R-:W-:-:S02]  /*5600*/  CS2R R182, SRZ ;  /* 0x0000000000b67805 */ /* 0x000fc4000001ff00 */
[----:B------:R-:W-:Y:S02]  /*5610*/  CS2R R180, SRZ ;  /* 0x0000000000b47805 */ /* 0x000fe4000001ff00 */
[----:B------:R-:W-:Y:S02]  /*5620*/  CS2R R178, SRZ ;  /* 0x0000000000b27805 */ /* 0x000fe4000001ff00 */
[----:B------:R-:W-:Y:S01]  /*5630*/  CS2R R176, SRZ ;  /* 0x0000000000b07805 */ /* 0x000fe2000001ff00 */
[----:B------:R-:W2:Y:S01]  /*5640*/  @!P4 SYNCS.PHASECHK.TRANS64.TRYWAIT P1, [UR4+0x30], R4 ;  /* 0x00003004ff00c5a7 */ /* 0x000ea20008021104 */
[----:B------:R-:W-:Y:S01]  /*5650*/  CS2R R174, SRZ ;  /* 0x0000000000ae7805 */ /* 0x000fe2000001ff00 */
[----:B------:R-:W3:Y:S01]  /*5660*/  LDCU.64 UR4, c[0x0][0x888] ;  /* 0x00011100ff0477ac */ /* 0x000ee20008000a00 */
[----:B------:R-:W-:Y:S01]  /*5670*/  CS2R R172, SRZ ;  /* 0x0000000000ac7805 */ /* 0x000fe2000001ff00 */
[----:B------:R-:W4:Y:S01]  /*5680*/  SYNCS.PHASECHK.TRANS64.TRYWAIT P0, [R5+URZ+0xa0], R2 ;  /* 0x0000a002050075a7 */ /* 0x000f2200080011ff */
[----:B---3--:R-:W-:-:S04]  /*5690*/  ISETP.NE.U32.AND P2, PT, RZ, UR4, PT ;  /* 0x00000004ff007c0c */ /* 0x008fc8000bf45070 */
[----:B------:R-:W-:-:S04]  /*56a0*/  ISETP.NE.AND.EX P2, PT, RZ, UR5, PT, P2 ;  /* 0x00000005ff007c0c */ /* 0x000fc8000bf45320 */
[----:B------:R-:W-:Y:S02]  /*56b0*/  SEL R3, RZ, 0xffffffff, P2 ;  /* 0xffffffffff037807 */ /* 0x000fe40001000000 */
[----:B-----5:R-:W-:-:S04]  /*56c0*/  FSETP.NEU.AND P2, PT, R127, RZ, PT ;  /* 0x000000ff7f00720b */ /* 0x020fc80003f4d000 */
[----:B------:R-:W-:Y:S02]  /*56d0*/  SEL R0, RZ, 0xffffffff, P2 ;  /* 0xffffffffff007807 */ /* 0x000fe40001000000 */
[----:B------:R-:W-:-:S04]  /*56e0*/  LOP3.LUT P2, R206, R205, 0xff, RZ, 0xc0, !PT ;  /* 0x000000ffcdce7812 */ /* 0x000fc8000784c0ff */
[----:B------:R-:W-:-:S04]  /*56f0*/  @P3 SEL R0, R3, R0, !P2 ;  /* 0x0000000003003207 */ /* 0x000fc80005000000 */
[----:B------:R-:W-:-:S04]  /*5700*/  LOP3.LUT R0, R0, 0x1, RZ, 0xc0, !PT ;  /* 0x0000000100007812 */ /* 0x000fc800078ec0ff */
[----:B------:R-:W-:-:S04]  /*5710*/  ISETP.NE.U32.AND P2, PT, R0, 0x1, PT ;  /* 0x000000010000780c */ /* 0x000fc80003f45070 */
[----:B------:R-:W-:Y:S02]  /*5720*/  P2R R229, PR, RZ, 0x4 ;  /* 0x00000004ffe57803 */ /* 0x000fe40000000000 */
[----:B--2---:R-:W-:Y:S02]  /*5730*/  @!P4 SEL R215, RZ, 0x1, !P1 ;  /* 0x00000001ffd7c807 */ /* 0x004fe40004800000 */
[----:B----4-:R-:W-:-:S07]  /*5740*/  SEL R211, RZ, 0x1, !P0 ;  /* 0x00000001ffd37807 */ /* 0x010fce0004000000 */
.L_x_298:
[----:B------:R-:W-:Y:S01]  /*5750*/  ISETP.NE.AND P0, PT, R231, RZ, PT ;  /* 0x000000ffe700720c */ /* 0x000fe20003f05270 */
[----:B------:R-:W-:Y:S05]  /*5760*/  YIELD ;  /* 0x0000000000007946 */ /* 0x000fea0003800000 */
[----:B------:R-:W-:Y:S07]  /*5770*/  BSSY B1, `(.L_x_90) ;  /* 0x0000027000017945 */ /* 0x000fee0003800000 */
[----:B------:R-:W-:Y:S05]  /*5780*/  @P0 BRA `(.L_x_91) ;  /* 0x0000000000940947 */ /* 0x000fea0003800000 */
[----:B------:R-:W-:Y:S01]  /*5790*/  ISETP.NE.AND P1, PT, R229, RZ, PT ;  /* 0x000000ffe500720c */ /* 0x000fe20003f25270 */
[----:B------:R-:W-:Y:S01]  /*57a0*/  BSSY B0, `(.L_x_92) ;  /* 0x0000010000007945 */ /* 0x000fe20003800000 */
[----:B------:R-:W-:Y:S02]  /*57b0*/  ISETP.NE.AND P0, PT, R215, RZ, PT ;  /* 0x000000ffd700720c */ /* 0x000fe40003f05270 */
[----:B------:R-:W-:Y:S09]  /*57c0*/  ISETP.NE.U32.AND P2, PT, R226, 0x1, PT ;  /* 0x00000001e200780c */ /* 0x000ff20003f45070 */
[----:B-1----:R-:W-:Y:S02]  /*57d0*/  @P1 IMAD R7, R212, 0x2000, R225 ;  /* 0x00002000d4071824 */ /* 0x002fe400078e02e1 */
[----:B------:R-:W-:Y:S03]  /*57e0*/  @P1 IMAD.MOV.U32 R6, RZ, RZ, 0x10 ;  /* 0x00000010ff061424 */ /* 0x000fe600078e00ff */
[----:B------:R-:W-:Y:S02]  /*57f0*/  @P1 LEA R7, R7, UR41, 0x1 ;  /* 0x0000002907071c11 */ /* 0x000fe4000f8e08ff */
[----:B------:R-:W-:Y:S02]  /*5800*/  @P1 SEL R6, R6, 0xfffffff0, P2 ;  /* 0xfffffff006061807 */ /* 0x000fe40001000000 */
[----:B------:R-:W-:Y:S01]  /*5810*/  @P1 LEA R2, R224, R7, 0x4 ;  /* 0x00000007e0021211 */ /* 0x000fe200078e20ff */
[C---:B------:R-:W-:Y:S02]  /*5820*/  @P1 VIADD R0, R7.reuse, 0x400 ;  /* 0x0000040007001836 */ /* 0x040fe40000000000 */
[----:B------:R-:W-:Y:S03]  /*5830*/  @P1 IMAD.IADD R4, R7, 0x1, R6 ;  /* 0x0000000107041824 */ /* 0x000fe600078e0206 */
[----:B------:R-:W-:Y:S01]  /*5840*/  @P1 LEA R5, R223, R0, 0x4 ;  /* 0x00000000df051211 */ /* 0x000fe200078e20ff */
[----:B------:R-:W-:Y:S06]  /*5850*/  @P0 BRA `(.L_x_93) ;  /* 0x0000000000100947 */ /* 0x000fec0003800000 */
[----:B------:R-:W-:Y:S02]  /*5860*/  LEA R3, R212, UR41, 0x3 ;  /* 0x00000029d4037c11 */ /* 0x000fe4000f8e18ff */
[----:B------:R-:W-:Y:S04]  /*5870*/  SHF.L.U32 R0, R216, 0x1f, RZ ;  /* 0x0000001fd8007819 */ /* 0x000fe800000006ff */
[----:B------:R-:W1:Y:S02]  /*5880*/  SYNCS.PHASECHK.TRANS64.TRYWAIT P0, [R3+URZ+0x30], R0 ;  /* 0x00003000030075a7 */ /* 0x000e6400080011ff */
[----:B-1----:R-:W-:Y:S05]  /*5890*/  @!P0 BRA `(.L_x_94) ;  /* 0x0000008000a88947 */ /* 0x002fea0003800000 */
.L_x_93:
[----:B------:R-:W-:Y:S05]  /*58a0*/  BSYNC B0 ;  /* 0x0000000000007941 */ /* 0x000fea0003800000 */
.L_x_92:
[----:B------:R-:W-:Y:S02]  /*58b0*/  ISETP.NE.AND P0, PT, R229, RZ, PT ;  /* 0x000000ffe500720c */ /* 0x000fe40003f05270 */
[----:B------:R-:W-:Y:S11]  /*58c0*/  IADD3 R212, PT, PT, R212, 0x1, RZ ;  /* 0x00000001d4d47810 */ /* 0x000ff60007ffe0ff */
[----:B------:R-:W2:Y:S01]  /*58d0*/  @P0 LDS.128 R176, [R4+0x400] ;  /* 0x0004000004b00984 */ /* 0x000ea20000000c00 */
[----:B-1----:R-:W-:Y:S01]  /*58e0*/  @P0 IMAD R3, R224, 0x10, R5 ;  /* 0x00000010e0030824 */ /* 0x002fe200078e0205 */
[C---:B------:R-:W-:Y:S01]  /*58f0*/  @P0 IADD3 R5, PT, PT, R6.reuse, R5, RZ ;  /* 0x0000000506050210 */ /* 0x040fe20007ffe0ff */
[C---:B------:R-:W-:Y:S01]  /*5900*/  @P0 IMAD.IADD R0, R6.reuse, 0x1, R2 ;  /* 0x0000000106000824 */ /* 0x040fe200078e0202 */
[----:B------:R1:W3:Y:S01]  /*5910*/  @P0 LDS.128 R172, [R7+0x400] ;  /* 0x0004000007ac0984 */ /* 0x0002e20000000c00 */
[----:B------:R-:W-:Y:S02]  /*5920*/  @P0 IMAD R8, R223, 0x10, R7 ;  /* 0x00000010df080824 */ /* 0x000fe400078e0207 */
[----:B------:R-:W-:Y:S01]  /*5930*/  @P0 IMAD.IADD R6, R6, 0x1, R3 ;  /* 0x0000000106060824 */ /* 0x000fe200078e0203 */
[----:B------:R4:W2:Y:S04]  /*5940*/  @P0 LDS.128 R180, [R2+0x400] ;  /* 0x0004000002b40984 */ /* 0x0008a80000000c00 */
[----:B------:R4:W2:Y:S04]  /*5950*/  @P0 LDS.128 R184, [R0+0x400] ;  /* 0x0004000000b80984 */ /* 0x0008a80000000c00 */
[----:B------:R4:W2:Y:S04]  /*5960*/  @P0 LDS.128 R188, [R8+0x400] ;  /* 0x0004000008bc0984 */ /* 0x0008a80000000c00 */
[----:B------:R4:W2:Y:S04]  /*5970*/  @P0 LDS.128 R192, [R5] ;  /* 0x0000000005c00984 */ /* 0x0008a80000000c00 */
[----:B------:R4:W2:Y:S04]  /*5980*/  @P0 LDS.128 R196, [R3] ;  /* 0x0000000003c40984 */ /* 0x0008a80000000c00 */
[----:B------:R4:W2:Y:S01]  /*5990*/  @P0 LDS.128 R200, [R6] ;  /* 0x0000000006c80984 */ /* 0x0008a20000000c00 */
[C---:B------:R-:W-:Y:S04]  /*59a0*/  ISETP.NE.AND P0, PT, R212.reuse, 0x4, PT ;  /* 0x00000004d400780c */ /* 0x040fe80003f05270 */
[----:B-1----:R-:W-:Y:S02]  /*59b0*/  SEL R7, RZ, 0x1, P0 ;  /* 0x00000001ff077807 */ /* 0x002fe40000000000 */
[----:B------:R-:W-:Y:S02]  /*59c0*/  SEL R212, R212, RZ, P0 ;  /* 0x000000ffd4d47207 */ /* 0x000fe40000000000 */
[----:B------:R-:W-:Y:S02]  /*59d0*/  LOP3.LUT R216, R216, R7, RZ, 0x3c, !PT ;  /* 0x00000007d8d87212 */ /* 0x000fe400078e3cff */
.L_x_91:
[----:B------:R-:W-:Y:S05]  /*59e0*/  BSYNC B1 ;  /* 0x0000000000017941 */ /* 0x000fea0003800000 */
.L_x_90:
[C---:B------:R-:W-:Y:S01]  /*59f0*/  LOP3.LUT P1, RZ, R72.reuse, R211, RZ, 0xfc, !PT ;  /* 0x000000d348ff7212 */ /* 0x040fe2000782fcff */
[----:B------:R-:W-:Y:S01]  /*5a00*/  IMAD.SHL.U32 R70, R72, 0x40, RZ ;  /* 0x0000004048467824 */ /* 0x000fe200078e00ff */
[----:B------:R-:W-:Y:S01]  /*5a10*/  LEA R124, R73, UR41, 0x3 ;  /* 0x00000029497c7c11 */ /* 0x000fe2000f8e18ff */
[----:B------:R-:W-:Y:S02]  /*5a20*/  BSSY B0, `(.L_x_95) ;  /* 0x0000009000007945 */ /* 0x000fe40003800000 */
[----:B------:R-:W-:Y:S05]  /*5a30*/  IMAD.IADD R64, R71, 0x1, R70 ;  /* 0x0000000147407824 */ /* 0x000fea00078e0246 */
[----:B----4-:R-:W-:Y:S04]  /*5a40*/  SHF.R.U32.HI R3, RZ, 0x15, R64 ;  /* 0x00000015ff037819 */ /* 0x010fe80000011640 */
[----:B------:R-:W-:Y:S01]  /*5a50*/  LOP3.LUT P0, RZ, R3, 0x3, R228, 0x48, !PT ;  /* 0x0000000303ff7812 */ /* 0x000fe200078048e4 */
[----:B------:R-:W-:Y:S01]  /*5a60*/  @!UPT UIADD3 URZ, UPT, UPT, URZ, URZ, URZ ;  /* 0x000000fffffff290 */ /* 0x000fe2000fffe0ff */
[----:B------:R-:W-:Y:S11]  /*5a70*/  @P1 BRA `(.L_x_96) ;  /* 0x00000000000c1947 */ /* 0x000ff60003800000 */
[----:B------:R-:W-:Y:S04]  /*5a80*/  SHF.L.U32 R3, R222, 0x1f, RZ ;  /* 0x0000001fde037819 */ /* 0x000fe800000006ff */
[----:B------:R-:W4:Y:S02]  /*5a90*/  SYNCS.PHASECHK.TRANS64.TRYWAIT P1, [R124+URZ+0xa0], R3 ;  /* 0x0000a0037c0075a7 */ /* 0x000f2400080211ff */
[----:B----4-:R-:W-:Y:S05]  /*5aa0*/  @!P1 BRA `(.L_x_97) ;  /* 0x0000008000389947 */ /* 0x010fea0003800000 */
.L_x_96:
[----:B------:R-:W-:Y:S05]  /*5ab0*/  BSYNC B0 ;  /* 0x0000000000007941 */ /* 0x000fea0003800000 */
.L_x_95:
[----:B------:R-:W-:Y:S05]  /*5ac0*/  @!P0 BRA `(.L_x_98) ;  /* 0x0000000000408947 */ /* 0x000fea0003800000 */
[----:B------:R-:W5:Y:S01]  /*5ad0*/  LDCU.64 UR8, c[0x4][0x70] ;  /* 0x01000e00ff0877ac */ /* 0x000f620008000a00 */
[----:B----4-:R-:W-:Y:S01]  /*5ae0*/  MOV R3, 0x0 ;  /* 0x0000000000037802 */ /* 0x010fe20000000f00 */
[----:B------:R-:W-:Y:S02]  /*5af0*/  HFMA2 R12, -RZ, RZ, 0, 5.9604644775390625e-08 ;  /* 0x00000001ff0c7431 */ /* 0x000fe400000001ff */
[----:B------:R-:W-:Y:S02]  /*5b00*/  IMAD.MOV.U32 R8, RZ, RZ, 0x192 ;  /* 0x00000192ff087424 */ /* 0x000fe400078e00ff */
[----:B------:R-:W-:Y:S01]  /*5b10*/  IMAD.MOV.U32 R13, RZ, RZ, RZ ;  /* 0x000000ffff0d7224 */ /* 0x000fe200078e00ff */
[----:B------:R-:W1:Y:S01]  /*5b20*/  LDCU.64 UR6, c[0x4][0x78] ;  /* 0x01000f00ff0677ac */ /* 0x000e620008000a00 */
[----:B------:R-:W4:Y:S01]  /*5b30*/  LDC.64 R2, c[0x4][R3] ;  /* 0x0100000003027b82 */ /* 0x000f220000000a00 */
[----:B------:R-:W2:Y:S01]  /*5b40*/  LDCU.64 UR4, c[0x4][0x10] ;  /* 0x01000200ff0477ac */ /* 0x000ea20008000a00 */
[----:B-----5:R-:W-:Y:S01]  /*5b50*/  MOV R5, UR9 ;  /* 0x0000000900057c02 */ /* 0x020fe20008000f00 */
[----:B------:R-:W-:Y:S01]  /*5b60*/  IMAD.U32 R4, RZ, RZ, UR8 ;  /* 0x00000008ff047e24 */ /* 0x000fe2000f8e00ff */
[----:B-1----:R-:W-:Y:S01]  /*5b70*/  MOV R7, UR7 ;  /* 0x0000000700077c02 */ /* 0x002fe20008000f00 */
[----:B------:R-:W-:Y:S01]  /*5b80*/  IMAD.U32 R6, RZ, RZ, UR6 ;  /* 0x00000006ff067e24 */ /* 0x000fe2000f8e00ff */
[----:B--2---:R-:W-:Y:S01]  /*5b90*/  MOV R11, UR5 ;  /* 0x00000005000b7c02 */ /* 0x004fe20008000f00 */
[----:B------:R-:W-:Y:S02]  /*5ba0*/  IMAD.U32 R10, RZ, RZ, UR4 ;  /* 0x00000004ff0a7e24 */ /* 0x000fe4000f8e00ff */
[----:B------:R-:W-:Y:S07]  /*5bb0*/  LEPC R20, `(.L_x_98) ;  /* 0x000000001014794e */ /* 0x000fee0000000000 */
[----:B---34-:R-:W-:Y:S05]  /*5bc0*/  CALL.ABS.NOINC R2 ;  /* 0x0000000002007343 */ /* 0x018fea0003c00000 */
.L_x_98:
[----:B------:R-:W-:Y:S05]  /*5bd0*/  WARPSYNC.ALL ;  /* 0x0000000000007948 */ /* 0x000fea0003800000 */
[----:B------:R-:W-:Y:S01]  /*5be0*/  R2UR UR4, R64 ;  /* 0x00000000400472ca */ /* 0x000fe200000e0000 */
[--C-:B---3--:R-:W-:Y:S01]  /*5bf0*/  HADD2.F32 R126, -RZ, R172.reuse.H0_H0 ;  /* 0x200000acff7e7230 */ /* 0x108fe20000004100 */
[----:B------:R-:W-:Y:S01]  /*5c00*/  MOV R118, 0x3bbb989d ;  /* 0x3bbb989d00767802 */ /* 0x000fe20000000f00 */
[----:B------:R-:W-:Y:S01]  /*5c10*/  HADD2.F32 R129, -RZ, R172.H1_H1 ;  /* 0x300000acff817230 */ /* 0x000fe20000004100 */
[----:B------:R-:W-:Y:S01]  /*5c20*/  ISETP.NE.AND P1, PT, R72, 0x3, PT ;  /* 0x000000034800780c */ /* 0x000fe20003f25270 */
[--C-:B------:R-:W-:Y:S01]  /*5c30*/  HADD2.F32 R128, -RZ, R173.reuse.H0_H0 ;  /* 0x200000adff807230 */ /* 0x100fe20000004100 */
[----:B------:R-:W-:Y:S01]  /*5c40*/  MOV R167, UR37 ;  /* 0x0000002500a77c02 */ /* 0x000fe20008000f00 */
[----:B------:R-:W-:Y:S01]  /*5c50*/  HADD2.F32 R76, -RZ, R173.H1_H1 ;  /* 0x300000adff4c7230 */ /* 0x000fe20000004100 */
[----:B------:R-:W-:Y:S01]  /*5c60*/  BSSY.RECONVERGENT B1, `(.L_x_99) ;  /* 0x00002d5000017945 */ /* 0x000fe20003800200 */
[--C-:B------:R-:W-:Y:S02]  /*5c70*/  HADD2.F32 R69, -RZ, R174.reuse.H0_H0 ;  /* 0x200000aeff457230 */ /* 0x100fe40000004100 */
[----:B------:R-:W-:Y:S02]  /*5c80*/  HADD2.F32 R78, -RZ, R174.H1_H1 ;  /* 0x300000aeff4e7230 */ /* 0x000fe40000004100 */
[----:B-1----:R-:W1:Y:S01]  /*5c90*/  LDTM.x64 R4, tmem[UR4] ;  /* 0x00000004000479ee */ /* 0x002e620008340000 */
[--C-:B--2---:R-:W-:Y:S03]  /*5ca0*/  HADD2.F32 R77, -RZ, R176.reuse.H0_H0 ;  /* 0x200000b0ff4d7230 */ /* 0x104fe60000004100 */
[----:B------:R-:W-:Y:S01]  /*5cb0*/  @!P1 NOP ;  /* 0x0000000000009918 */ /* 0x000fe20000000000 */
[----:B----4-:R-:W-:Y:S02]  /*5cc0*/  @!P1 IADD3 R124, PT, PT, R124, 0xb0, RZ ;  /* 0x000000b07c7c9810 */ /* 0x010fe40007ffe0ff */
[----:B------:R-:W-:Y:S02]  /*5cd0*/  @!P1 IADD3 R125, PT, PT, R73, 0x1, RZ ;  /* 0x00000001497d9810 */ /* 0x000fe40007ffe0ff */
[----:B------:R-:W-:Y:S02]  /*5ce0*/  @!P1 PRMT R124, R167, 0x654, R124 ;  /* 0x00000654a77c9816 */ /* 0x000fe4000000007c */
[C---:B------:R-:W-:Y:S02]  /*5cf0*/  @!P1 ISETP.NE.AND P0, PT, R125.reuse, 0x2, PT ;  /* 0x000000027d00980c */ /* 0x040fe40003f05270 */
[----:B-1----:R1:W-:Y:S02]  /*5d00*/  @!P1 SYNCS.ARRIVE.TRANS64.RED.A1T0 RZ, [R124+URZ], RZ ;  /* 0x000000ff7cff99a7 */ /* 0x0023e400081004ff */
[----:B------:R-:W-:Y:S01]  /*5d10*/  @!P1 SEL R73, R125, RZ, P0 ;  /* 0x000000ff7d499207 */ /* 0x000fe20000000000 */
[C---:B------:R-:W-:Y:S01]  /*5d20*/  FMUL R0, R75.reuse, R4 ;  /* 0x000000044b007220 */ /* 0x040fe20000400000 */
[C---:B------:R-:W-:Y:S01]  /*5d30*/  FMUL R2, R75.reuse, R5 ;  /* 0x000000054b027220 */ /* 0x040fe20000400000 */
[C---:B------:R-:W-:Y:S01]  /*5d40*/  FMUL R3, R75.reuse, R6 ;  /* 0x000000064b037220 */ /* 0x040fe20000400000 */
[C---:B------:R-:W-:Y:S01]  /*5d50*/  FMUL R7, R75.reuse, R7 ;  /* 0x000000074b077220 */ /* 0x040fe20000400000 */
[----:B------:R-:W-:Y:S01]  /*5d60*/  FMUL R4, R75, R8 ;  /* 0x000000084b047220 */ /* 0x000fe20000400000 */
[C---:B------:R-:W-:Y:S01]  /*5d70*/  FFMA R0, R127.reuse, R126, R0 ;  /* 0x0000007e7f007223 */ /* 0x040fe20000000000 */
[C---:B------:R-:W-:Y:S01]  /*5d80*/  FFMA R2, R127.reuse, R129, R2 ;  /* 0x000000817f027223 */ /* 0x040fe20000000002 */
[C---:B------:R-:W-:Y:S01]  /*5d90*/  FFMA R3, R127.reuse, R128, R3 ;  /* 0x000000807f037223 */ /* 0x040fe20000000003 */
[C---:B------:R-:W-:Y:S01]  /*5da0*/  FFMA R7, R127.reuse, R76, R7 ;  /* 0x0000004c7f077223 */ /* 0x040fe20000000007 */
[----:B------:R-:W-:Y:S01]  /*5db0*/  FFMA R4, R127, R69, R4 ;  /* 0x000000457f047223 */ /* 0x000fe20000000004 */
[C---:B------:R-:W-:Y:S01]  /*5dc0*/  FMUL R5, R75.reuse, R9 ;  /* 0x000000094b057220 */ /* 0x040fe20000400000 */
[--C-:B------:R-:W-:Y:S02]  /*5dd0*/  HADD2.F32 R69, -RZ, R175.reuse.H0_H0 ;  /* 0x200000afff457230 */ /* 0x100fe40000004100 */
[C---:B------:R-:W-:Y:S01]  /*5de0*/  FMUL R6, R75.reuse, R10 ;  /* 0x0000000a4b067220 */ /* 0x040fe20000400000 */
[----:B------:R-:W-:Y:S02]  /*5df0*/  HADD2.F32 R76, -RZ, R175.H1_H1 ;  /* 0x300000afff4c7230 */ /* 0x000fe40000004100 */
[----:B------:R-:W-:Y:S01]  /*5e00*/  FMUL R11, R75, R11 ;  /* 0x0000000b4b0b7220 */ /* 0x000fe20000400000 */
[----:B------:R-:W-:Y:S01]  /*5e10*/  FFMA R5, R127, R78, R5 ;  /* 0x0000004e7f057223 */ /* 0x000fe20000000005 */
[----:B------:R-:W-:Y:S01]  /*5e20*/  FMUL R8, R75, R12 ;  /* 0x0000000c4b087220 */ /* 0x000fe20000400000 */
[----:B------:R-:W-:Y:S02]  /*5e30*/  HADD2.F32 R78, -RZ, R176.H1_H1 ;  /* 0x300000b0ff4e7230 */ /* 0x000fe40000004100 */
[----:B------:R-:W-:Y:S01]  /*5e40*/  FFMA R6, R127, R69, R6 ;  /* 0x000000457f067223 */ /* 0x000fe20000000006 */
[C---:B------:R-:W-:Y:S01]  /*5e50*/  FMUL R9, R75.reuse, R13 ;  /* 0x0000000d4b097220 */ /* 0x040fe20000400000 */
[--C-:B------:R-:W-:Y:S02]  /*5e60*/  HADD2.F32 R69, -RZ, R177.reuse.H0_H0 ;  /* 0x200000b1ff457230 */ /* 0x100fe40000004100 */
[----:B------:R-:W-:Y:S01]  /*5e70*/  FMUL R10, R75, R14 ;  /* 0x0000000e4b0a7220 */ /* 0x000fe20000400000 */
[C---:B------:R-:W-:Y:S01]  /*5e80*/  FFMA R11, R127.reuse, R76, R11 ;  /* 0x0000004c7f0b7223 */ /* 0x040fe2000000000b */
[----:B------:R-:W-:Y:S01]  /*5e90*/  FFMA R8, R127, R77, R8 ;  /* 0x0000004d7f087223 */ /* 0x000fe20000000008 */
[----:B------:R-:W-:Y:S02]  /*5ea0*/  HADD2.F32 R76, -RZ, R177.H1_H1 ;  /* 0x300000b1ff4c7230 */ /* 0x000fe40000004100 */
[----:B------:R-:W-:Y:S01]  /*5eb0*/  FMUL R15, R75, R15 ;  /* 0x0000000f4b0f7220 */ /* 0x000fe20000400000 */
[----:B------:R-:W-:Y:S01]  /*5ec0*/  FFMA R9, R127, R78, R9 ;  /* 0x0000004e7f097223 */ /* 0x000fe20000000009 */
[--C-:B------:R-:W-:Y:S02]  /*5ed0*/  HADD2.F32 R77, -RZ, R178.reuse.H0_H0 ;  /* 0x200000b2ff4d7230 */ /* 0x100fe40000004100 */
[----:B------:R-:W-:Y:S01]  /*5ee0*/  FMUL R12, R75, R16 ;  /* 0x000000104b0c7220 */ /* 0x000fe20000400000 */
[----:B------:R-:W-:Y:S01]  /*5ef0*/  FFMA R10, R127, R69, R10 ;  /* 0x000000457f0a7223 */ /* 0x000fe2000000000a */
[----:B------:R-:W-:Y:S02]  /*5f00*/  HADD2.F32 R78, -RZ, R178.H1_H1 ;  /* 0x300000b2ff4e7230 */ /* 0x000fe40000004100 */
[C---:B------:R-:W-:Y:S01]  /*5f10*/  FMUL R13, R75.reuse, R17 ;  /* 0x000000114b0d7220 */ /* 0x040fe20000400000 */
[--C-:B------:R-:W-:Y:S02]  /*5f20*/  HADD2.F32 R69, -RZ, R179.reuse.H0_H0 ;  /* 0x200000b3ff457230 */ /* 0x100fe40000004100 */
[----:B------:R-:W-:Y:S01]  /*5f30*/  FMUL R14, R75, R18 ;  /* 0x000000124b0e7220 */ /* 0x000fe20000400000 */
[C---:B------:R-:W-:Y:S01]  /*5f40*/  FFMA R15, R127.reuse, R76, R15 ;  /* 0x0000004c7f0f7223 */ /* 0x040fe2000000000f */
[----:B------:R-:W-:Y:S01]  /*5f50*/  FFMA R12, R127, R77, R12 ;  /* 0x0000004d7f0c7223 */ /* 0x000fe2000000000c */
[----:B------:R-:W-:Y:S02]  /*5f60*/  HADD2.F32 R76, -RZ, R179.H1_H1 ;  /* 0x300000b3ff4c7230 */ /* 0x000fe40000004100 */
[----:B------:R-:W-:Y:S01]  /*5f70*/  FMUL R19, R75, R19 ;  /* 0x000000134b137220 */ /* 0x000fe20000400000 */
[C---:B------:R-:W-:Y:S01]  /*5f80*/  FFMA R13, R127.reuse, R78, R13 ;  /* 0x0000004e7f0d7223 */ /* 0x040fe2000000000d */
[----:B------:R-:W-:Y:S01]  /*5f90*/  FFMA R14, R127, R69, R14 ;  /* 0x000000457f0e7223 */ /* 0x000fe2000000000e */
[--C-:B------:R-:W-:Y:S02]  /*5fa0*/  HADD2.F32 R69, -RZ, R180.reuse.H0_H0 ;  /* 0x200000b4ff457230 */ /* 0x100fe40000004100 */
[C---:B------:R-:W-:Y:S01]  /*5fb0*/  FMUL R16, R75.reuse, R20 ;  /* 0x000000144b107220 */ /* 0x040fe20000400000 */
[----:B------:R-:W-:Y:S02]  /*5fc0*/  HADD2.F32 R78, -RZ, R180.H1_H1 ;  /* 0x300000b4ff4e7230 */ /* 0x000fe40000004100 */
[----:B------:R-:W-:Y:S01]  /*5fd0*/  FMUL R17, R75, R21 ;  /* 0x000000154b117220 */ /* 0x000fe20000400000 */
[----:B------:R-:W-:Y:S01]  /*5fe0*/  FFMA R19, R127, R76, R19 ;  /* 0x0000004c7f137223 */ /* 0x000fe20000000013 */
[--C-:B------:R-:W-:Y:S02]  /*5ff0*/  HADD2.F32 R77, -RZ, R181.reuse.H0_H0 ;  /* 0x200000b5ff4d7230 */ /* 0x100fe40000004100 */
[C---:B------:R-:W-:Y:S01]  /*6000*/  FMUL R18, R75.reuse, R22 ;  /* 0x000000164b127220 */ /* 0x040fe20000400000 */
[----:B------:R-:W-:Y:S02]  /*6010*/  HADD2.F32 R76, -RZ, R181.H1_H1 ;  /* 0x300000b5ff4c7230 */ /* 0x000fe40000004100 */
[----:B------:R-:W-:Y:S01]  /*6020*/  FMUL R23, R75, R23 ;  /* 0x000000174b177220 */ /* 0x000fe20000400000 */
[C---:B------:R-:W-:Y:S01]  /*6030*/  FFMA R16, R127.reuse, R69, R16 ;  /* 0x000000457f107223 */ /* 0x040fe20000000010 */
[----:B------:R-:W-:Y:S01]  /*6040*/  FFMA R17, R127, R78, R17 ;  /* 0x0000004e7f117223 */ /* 0x000fe20000000011 */
[--C-:B------:R-:W-:Y:S02]  /*6050*/  HADD2.F32 R69, -RZ, R182.reuse.H0_H0 ;  /* 0x200000b6ff457230 */ /* 0x100fe40000004100 */
[----:B------:R-:W-:Y:S01]  /*6060*/  FMUL R20, R75, R24 ;  /* 0x000000184b147220 */ /* 0x000fe20000400000 */
[C---:B------:R-:W-:Y:S01]  /*6070*/  FFMA R18, R127.reuse, R77, R18 ;  /* 0x0000004d7f127223 */ /* 0x040fe20000000012 */
[----:B------:R-:W-:Y:S01]  /*6080*/  FFMA R23, R127, R76, R23 ;  /* 0x0000004c7f177223 */ /* 0x000fe20000000017 */
[----:B------:R-:W-:Y:S02]  /*6090*/  HADD2.F32 R76, -RZ, R182.H1_H1 ;  /* 0x300000b6ff4c7230 */ /* 0x000fe40000004100 */
[C---:B------:R-:W-:Y:S01]  /*60a0*/  FMUL R21, R75.reuse, R25 ;  /* 0x000000194b157220 */ /* 0x040fe20000400000 */
        /* <DEDUP_REMOVED lines=113> */
[C---:B------:R-:W-:Y:S01]  /*67c0*/  FFMA R57, R127.reuse, R78, R57 ;  /* 0x0000004e7f397223 */ /* 0x040fe20000000039 */
[C---:B------:R-:W-:Y:S01]  /*67d0*/  FFMA R58, R127.reuse, R77, R58 ;  /* 0x0000004d7f3a7223 */ /* 0x040fe2000000003a */
[--C-:B------:R-:W-:Y:S02]  /*67e0*/  HADD2.F32 R69, -RZ, R202.reuse.H0_H0 ;  /* 0x200000caff457230 */ /* 0x100fe40000004100 */
[----:B------:R-:W-:Y:S01]  /*67f0*/  FFMA R63, R127, R76, R63 ;  /* 0x0000004c7f3f7223 */ /* 0x000fe2000000003f */
[C---:B------:R-:W-:Y:S01]  /*6800*/  FMUL R60, R75.reuse, R64 ;  /* 0x000000404b3c7220 */ /* 0x040fe20000400000 */
[----:B------:R-:W-:Y:S02]  /*6810*/  HADD2.F32 R76, -RZ, R202.H1_H1 ;  /* 0x300000caff4c7230 */ /* 0x000fe40000004100 */
[C---:B------:R-:W-:Y:S01]  /*6820*/  FMUL R61, R75.reuse, R65 ;  /* 0x000000414b3d7220 */ /* 0x040fe20000400000 */
[--C-:B------:R-:W-:Y:S02]  /*6830*/  HADD2.F32 R77, -RZ, R203.reuse.H0_H0 ;  /* 0x200000cbff4d7230 */ /* 0x100fe40000004100 */
[C---:B------:R-:W-:Y:S01]  /*6840*/  FMUL R62, R75.reuse, R66 ;  /* 0x000000424b3e7220 */ /* 0x040fe20000400000 */
[----:B------:R-:W-:Y:S02]  /*6850*/  HADD2.F32 R78, -RZ, R203.H1_H1 ;  /* 0x300000cbff4e7230 */ /* 0x000fe40000004100 */
[----:B------:R-:W-:Y:S02]  /*6860*/  HFMA2 R64, -RZ, RZ, 3.7421875, 0 ;  /* 0x437c0000ff407431 */ /* 0x000fe400000001ff */
[----:B------:R-:W-:Y:S01]  /*6870*/  FMUL R67, R75, R67 ;  /* 0x000000434b437220 */ /* 0x000fe20000400000 */
[C---:B------:R-:W-:Y:S01]  /*6880*/  FFMA R60, R127.reuse, R69, R60 ;  /* 0x000000457f3c7223 */ /* 0x040fe2000000003c */
[C---:B------:R-:W-:Y:S01]  /*6890*/  FFMA R61, R127.reuse, R76, R61 ;  /* 0x0000004c7f3d7223 */ /* 0x040fe2000000003d */
[C---:B------:R-:W-:Y:S01]  /*68a0*/  FFMA R62, R127.reuse, R77, R62 ;  /* 0x0000004d7f3e7223 */ /* 0x040fe2000000003e */
[----:B------:R-:W-:Y:S01]  /*68b0*/  FFMA R67, R127, R78, R67 ;  /* 0x0000004e7f437223 */ /* 0x000fe20000000043 */
[----:B------:R-:W-:Y:S04]  /*68c0*/  FFMA.SAT R65, R0, -R118, 0.5 ;  /* 0x3f00000000417423 */ /* 0x000fe80000002876 */
[----:B------:R-:W-:Y:S04]  /*68d0*/  FFMA.RM R66, R65, R64, 12582913 ;  /* 0x4b40000141427423 */ /* 0x000fe80000004040 */
[----:B------:R-:W-:Y:S04]  /*68e0*/  FADD R65, R66, -12583039 ;  /* 0xcb40007f42417421 */ /* 0x000fe80000000000 */
[C---:B------:R-:W-:Y:S04]  /*68f0*/  FFMA R65, R0.reuse, -1.4426950216293334961, -R65 ;  /* 0xbfb8aa3b00417823 */ /* 0x040fe80000000841 */
[----:B------:R-:W-:Y:S01]  /*6900*/  FFMA R65, R0, -1.925963033500011079e-08, R65 ;  /* 0xb2a5706000417823 */ /* 0x000fe20000000041 */
[----:B------:R-:W-:Y:S03]  /*6910*/  FFMA.SAT R69, R2, -R118, 0.5 ;  /* 0x3f00000002457423 */ /* 0x000fe60000002876 */
[----:B------:R2:W3:Y:S01]  /*6920*/  MUFU.EX2 R119, R65 ;  /* 0x0000004100777308 */ /* 0x0004e20000000800 */
[----:B------:R-:W-:Y:S04]  /*6930*/  FFMA.RM R76, R69, R64, 12582913 ;  /* 0x4b400001454c7423 */ /* 0x000fe80000004040 */
[C---:B------:R-:W-:Y:S01]  /*6940*/  FADD R69, R76.reuse, -12583039 ;  /* 0xcb40007f4c457421 */ /* 0x040fe20000000000 */
[----:B------:R-:W-:Y:S03]  /*6950*/  SHF.L.U32 R76, R76, 0x17, RZ ;  /* 0x000000174c4c7819 */ /* 0x000fe600000006ff */
[C---:B------:R-:W-:Y:S04]  /*6960*/  FFMA R69, R2.reuse, -1.4426950216293334961, -R69 ;  /* 0xbfb8aa3b02457823 */ /* 0x040fe80000000845 */
[----:B------:R-:W-:Y:S01]  /*6970*/  FFMA R69, R2, -1.925963033500011079e-08, R69 ;  /* 0xb2a5706002457823 */ /* 0x000fe20000000045 */
[----:B------:R-:W-:Y:S04]  /*6980*/  FFMA.SAT R77, R3, -R118, 0.5 ;  /* 0x3f000000034d7423 */ /* 0x000fe80000002876 */
[----:B------:R-:W-:Y:S01]  /*6990*/  FFMA.RM R77, R77, R64, 12582913 ;  /* 0x4b4000014d4d7423 */ /* 0x000fe20000004040 */
[----:B------:R-:W4:Y:S03]  /*69a0*/  MUFU.EX2 R69, R69 ;  /* 0x0000004500457308 */ /* 0x000f260000000800 */
[C---:B------:R-:W-:Y:S01]  /*69b0*/  FADD R0, R77.reuse, -12583039 ;  /* 0xcb40007f4d007421 */ /* 0x040fe20000000000 */
[----:B------:R-:W-:Y:S03]  /*69c0*/  SHF.L.U32 R77, R77, 0x17, RZ ;  /* 0x000000174d4d7819 */ /* 0x000fe600000006ff */
[C---:B------:R-:W-:Y:S04]  /*69d0*/  FFMA R0, R3.reuse, -1.4426950216293334961, -R0 ;  /* 0xbfb8aa3b03007823 */ /* 0x040fe80000000800 */
[----:B------:R-:W-:Y:S01]  /*69e0*/  FFMA R0, R3, -1.925963033500011079e-08, R0 ;  /* 0xb2a5706003007823 */ /* 0x000fe20000000000 */
[----:B------:R-:W-:Y:S03]  /*69f0*/  FFMA.SAT R3, R7, -R118, 0.5 ;  /* 0x3f00000007037423 */ /* 0x000fe60000002876 */
[----:B------:R-:W5:Y:S01]  /*6a00*/  MUFU.EX2 R120, R0 ;  /* 0x0000000000787308 */ /* 0x000f620000000800 */
[----:B------:R-:W-:Y:S04]  /*6a10*/  FFMA.RM R78, R3, R64, 12582913 ;  /* 0x4b400001034e7423 */ /* 0x000fe80000004040 */
[C---:B------:R-:W-:Y:S01]  /*6a20*/  FADD R2, R78.reuse, -12583039 ;  /* 0xcb40007f4e027421 */ /* 0x040fe20000000000 */
[----:B------:R-:W-:Y:S03]  /*6a30*/  SHF.L.U32 R78, R78, 0x17, RZ ;  /* 0x000000174e4e7819 */ /* 0x000fe600000006ff */
[C---:B------:R-:W-:Y:S04]  /*6a40*/  FFMA R2, R7.reuse, -1.4426950216293334961, -R2 ;  /* 0xbfb8aa3b07027823 */ /* 0x040fe80000000802 */
[----:B------:R-:W-:Y:S01]  /*6a50*/  FFMA R2, R7, -1.925963033500011079e-08, R2 ;  /* 0xb2a5706007027823 */ /* 0x000fe20000000002 */
[C---:B------:R-:W-:Y:S03]  /*6a60*/  FFMA.SAT R3, R4.reuse, -R118, 0.5 ;  /* 0x3f00000004037423 */ /* 0x040fe60000002876 */
[----:B------:R-:W1:Y:S01]  /*6a70*/  MUFU.EX2 R121, R2 ;  /* 0x0000000200797308 */ /* 0x000e620000000800 */
[----:B------:R-:W-:Y:S04]  /*6a80*/  FFMA.RM R79, R3, R64, 12582913 ;  /* 0x4b400001034f7423 */ /* 0x000fe80000004040 */
[----:B------:R-:W-:Y:S04]  /*6a90*/  FADD R3, R79, -12583039 ;  /* 0xcb40007f4f037421 */ /* 0x000fe80000000000 */
[C---:B------:R-:W-:Y:S04]  /*6aa0*/  FFMA R3, R4.reuse, -1.4426950216293334961, -R3 ;  /* 0xbfb8aa3b04037823 */ /* 0x040fe80000000803 */
[----:B------:R-:W-:Y:S01]  /*6ab0*/  FFMA R3, R4, -1.925963033500011079e-08, R3 ;  /* 0xb2a5706004037823 */ /* 0x000fe20000000003 */
[----:B------:R-:W-:Y:S03]  /*6ac0*/  FFMA.SAT R7, R5, -R118, 0.5 ;  /* 0x3f00000005077423 */ /* 0x000fe60000002876 */
[----:B------:R3:W1:Y:S01]  /*6ad0*/  MUFU.EX2 R122, R3 ;  /* 0x00000003007a7308 */ /* 0x0006620000000800 */
[----:B------:R-:W-:Y:S04]  /*6ae0*/  FFMA.RM R80, R7, R64, 12582913 ;  /* 0x4b40000107507423 */ /* 0x000fe80000004040 */
[----:B------:R-:W-:Y:S04]  /*6af0*/  FADD R4, R80, -12583039 ;  /* 0xcb40007f50047421 */ /* 0x000fe80000000000 */
        /* <DEDUP_REMOVED lines=57> */
[----:B------:R-:W1:Y:S01]  /*6e90*/  MUFU.EX2 R135, R13 ;  /* 0x0000000d00877308 */ /* 0x000e620000000800 */
        /* <DEDUP_REMOVED lines=41> */
[----:B------:R1:W1:Y:S01]  /*7130*/  MUFU.EX2 R142, R20 ;  /* 0x00000014008e7308 */ /* 0x0002620000000800 */
        /* <DEDUP_REMOVED lines=126> */
[----:B--2---:R-:W-:Y:S04]  /*7920*/  FFMA.RM R65, R43, R64, 12582913 ;  /* 0x4b4000012b417423 */ /* 0x004fe80000004040 */
[----:B------:R-:W-:Y:S04]  /*7930*/  FADD R42, R65, -12583039 ;  /* 0xcb40007f412a7421 */ /* 0x000fe80000000000 */
[C---:B------:R-:W-:Y:S04]  /*7940*/  FFMA R42, R47.reuse, -1.4426950216293334961, -R42 ;  /* 0xbfb8aa3b2f2a7823 */ /* 0x040fe8000000082a */
[----:B------:R-:W-:Y:S01]  /*7950*/  FFMA R42, R47, -1.925963033500011079e-08, R42 ;  /* 0xb2a570602f2a7823 */ /* 0x000fe2000000002a */
[C---:B------:R-:W-:Y:S03]  /*7960*/  FFMA.SAT R43, R44.reuse, -R118, 0.5 ;  /* 0x3f0000002c2b7423 */ /* 0x040fe60000002876 */
[----:B------:R-:W2:Y:S01]  /*7970*/  MUFU.EX2 R164, R42 ;  /* 0x0000002a00a47308 */ /* 0x000ea20000000800 */
[----:B------:R-:W-:Y:S04]  /*7980*/  FFMA.RM R47, R43, R64, 12582913 ;  /* 0x4b4000012b2f7423 */ /* 0x000fe80000004040 */
[----:B------:R-:W-:Y:S04]  /*7990*/  FADD R43, R47, -12583039 ;  /* 0xcb40007f2f2b7421 */ /* 0x000fe80000000000 */
[C---:B------:R-:W-:Y:S04]  /*79a0*/  FFMA R43, R44.reuse, -1.4426950216293334961, -R43 ;  /* 0xbfb8aa3b2c2b7823 */ /* 0x040fe8000000082b */
[----:B------:R-:W-:Y:S01]  /*79b0*/  FFMA R43, R44, -1.925963033500011079e-08, R43 ;  /* 0xb2a570602c2b7823 */ /* 0x000fe2000000002b */
[----:B---3--:R-:W-:Y:S03]  /*79c0*/  FFMA.SAT R3, R45, -R118, 0.5 ;  /* 0x3f0000002d037423 */ /* 0x008fe60000002876 */
[----:B------:R-:W3:Y:S01]  /*79d0*/  MUFU.EX2 R165, R43 ;  /* 0x0000002b00a57308 */ /* 0x000ee20000000800 */
[----:B------:R-:W-:Y:S04]  /*79e0*/  FFMA.RM R44, R3, R64, 12582913 ;  /* 0x4b400001032c7423 */ /* 0x000fe80000004040 */
[----:B------:R-:W-:Y:S04]  /*79f0*/  FADD R0, R44, -12583039 ;  /* 0xcb40007f2c007421 */ /* 0x000fe80000000000 */
[C---:B------:R-:W-:Y:S04]  /*7a00*/  FFMA R0, R45.reuse, -1.4426950216293334961, -R0 ;  /* 0xbfb8aa3b2d007823 */ /* 0x040fe80000000800 */
[----:B------:R-:W-:Y:S01]  /*7a10*/  FFMA R0, R45, -1.925963033500011079e-08, R0 ;  /* 0xb2a570602d007823 */ /* 0x000fe20000000000 */
[C---:B------:R-:W-:Y:S03]  /*7a20*/  FFMA.SAT R3, R46.reuse, -R118, 0.5 ;  /* 0x3f0000002e037423 */ /* 0x040fe60000002876 */
[----:B------:R-:W3:Y:S01]  /*7a30*/  MUFU.EX2 R166, R0 ;  /* 0x0000000000a67308 */ /* 0x000ee20000000800 */
[----:B------:R-:W-:Y:S04]  /*7a40*/  FFMA.RM R45, R3, R64, 12582913 ;  /* 0x4b400001032d7423 */ /* 0x000fe80000004040 */
[----:B------:R-:W-:Y:S04]  /*7a50*/  FADD R3, R45, -12583039 ;  /* 0xcb40007f2d037421 */ /* 0x000fe80000000000 */
[C---:B------:R-:W-:Y:S04]  /*7a60*/  FFMA R3, R46.reuse, -1.4426950216293334961, -R3 ;  /* 0xbfb8aa3b2e037823 */ /* 0x040fe80000000803 */
[----:B------:R-:W-:Y:S01]  /*7a70*/  FFMA R3, R46, -1.925963033500011079e-08, R3 ;  /* 0xb2a570602e037823 */ /* 0x000fe20000000003 */
[----:B----4-:R-:W-:Y:S03]  /*7a80*/  FFMA.SAT R5, R51, -R118, 0.5 ;  /* 0x3f00000033057423 */ /* 0x010fe60000002876 */
[----:B------:R4:W3:Y:S01]  /*7a90*/  MUFU.EX2 R167, R3 ;  /* 0x0000000300a77308 */ /* 0x0008e20000000800 */
        /* <DEDUP_REMOVED lines=10> */
[----:B-----5:R-:W-:Y:S03]  /*7b40*/  FFMA.SAT R7, R49, -R118, 0.5 ;  /* 0x3f00000031077423 */ /* 0x020fe60000002876 */
[----:B------:R-:W5:Y:S01]  /*7b50*/  MUFU.EX2 R169, R5 ;  /* 0x0000000500a97308 */ /* 0x000f620000000800 */
[----:B------:R-:W-:Y:S04]  /*7b60*/  FFMA.RM R48, R7, R64, 12582913 ;  /* 0x4b40000107307423 */ /* 0x000fe80000004040 */
[----:B------:R-:W-:Y:S04]  /*7b70*/  FADD R4, R48, -12583039 ;  /* 0xcb40007f30047421 */ /* 0x000fe80000000000 */
[C---:B------:R-:W-:Y:S04]  /*7b80*/  FFMA R4, R49.reuse, -1.4426950216293334961, -R4 ;  /* 0xbfb8aa3b31047823 */ /* 0x040fe80000000804 */
[----:B------:R-:W-:Y:S01]  /*7b90*/  FFMA R4, R49, -1.925963033500011079e-08, R4 ;  /* 0xb2a5706031047823 */ /* 0x000fe20000000004 */
[C---:B------:R-:W-:Y:S03]  /*7ba0*/  FFMA.SAT R7, R50.reuse, -R118, 0.5 ;  /* 0x3f00000032077423 */ /* 0x040fe60000002876 */
[----:B------:R-:W5:Y:S01]  /*7bb0*/  MUFU.EX2 R170, R4 ;  /* 0x0000000400aa7308 */ /* 0x000f620000000800 */
[----:B------:R-:W-:Y:S04]  /*7bc0*/  FFMA.RM R49, R7, R64, 12582913 ;  /* 0x4b40000107317423 */ /* 0x000fe80000004040 */
[----:B------:R-:W-:Y:S04]  /*7bd0*/  FADD R7, R49, -12583039 ;  /* 0xcb40007f31077421 */ /* 0x000fe80000000000 */
[C---:B------:R-:W-:Y:S04]  /*7be0*/  FFMA R7, R50.reuse, -1.4426950216293334961, -R7 ;  /* 0xbfb8aa3b32077823 */ /* 0x040fe80000000807 */
[----:B------:R-:W-:Y:S01]  /*7bf0*/  FFMA R7, R50, -1.925963033500011079e-08, R7 ;  /* 0xb2a5706032077823 */ /* 0x000fe20000000007 */
[----:B-1----:R-:W-:Y:S04]  /*7c00*/  FFMA.SAT R9, R55, -R118, 0.5 ;  /* 0x3f00000037097423 */ /* 0x002fe80000002876 */
[----:B------:R-:W-:Y:S04]  /*7c10*/  FFMA.RM R50, R9, R64, 12582913 ;  /* 0x4b40000109327423 */ /* 0x000fe80000004040 */
[----:B------:R-:W-:Y:S04]  /*7c20*/  FADD R6, R50, -12583039 ;  /* 0xcb40007f32067421 */ /* 0x000fe80000000000 */
[C---:B------:R-:W-:Y:S04]  /*7c30*/  FFMA R6, R55.reuse, -1.4426950216293334961, -R6 ;  /* 0xbfb8aa3b37067823 */ /* 0x040fe80000000806 */
[----:B------:R-:W-:Y:S01]  /*7c40*/  FFMA R6, R55, -1.925963033500011079e-08, R6 ;  /* 0xb2a5706037067823 */ /* 0x000fe20000000006 */
[C---:B------:R-:W-:Y:S04]  /*7c50*/  FFMA.SAT R9, R52.reuse, -R118, 0.5 ;  /* 0x3f00000034097423 */ /* 0x040fe80000002876 */
[----:B------:R-:W-:Y:S04]  /*7c60*/  FFMA.RM R55, R9, R64, 12582913 ;  /* 0x4b40000109377423 */ /* 0x000fe80000004040 */
[----:B------:R-:W-:Y:S04]  /*7c70*/  FADD R9, R55, -12583039 ;  /* 0xcb40007f37097421 */ /* 0x000fe80000000000 */
[C---:B------:R-:W-:Y:S04]  /*7c80*/  FFMA R9, R52.reuse, -1.4426950216293334961, -R9 ;  /* 0xbfb8aa3b34097823 */ /* 0x040fe80000000809 */
[----:B------:R-:W-:Y:S01]  /*7c90*/  FFMA R9, R52, -1.925963033500011079e-08, R9 ;  /* 0xb2a5706034097823 */ /* 0x000fe20000000009 */
[----:B------:R-:W-:Y:S04]  /*7ca0*/  FFMA.SAT R11, R53, -R118, 0.5 ;  /* 0x3f000000350b7423 */ /* 0x000fe80000002876 */
        /* <DEDUP_REMOVED lines=49> */
[----:B------:R-:W-:Y:S01]  /*7fc0*/  FFMA.SAT R31, R67, -R118, 0.5 ;  /* 0x3f000000431f7423 */ /* 0x000fe20000002876 */
[----:B------:R-:W-:Y:S03]  /*7fd0*/  SHF.L.U32 R118, R66, 0x17, RZ ;  /* 0x0000001742767819 */ /* 0x000fe600000006ff */
[----:B------:R-:W-:Y:S04]  /*7fe0*/  FFMA.RM R30, R31, R64, 12582913 ;  /* 0x4b4000011f1e7423 */ /* 0x000fe80000004040 */
[----:B------:R-:W-:Y:S04]  /*7ff0*/  FADD R18, R30, -12583039 ;  /* 0xcb40007f1e127421 */ /* 0x000fe80000000000 */
[C---:B------:R-:W-:Y:S04]  /*8000*/  FFMA R18, R67.reuse, -1.4426950216293334961, -R18 ;  /* 0xbfb8aa3b43127823 */ /* 0x040fe80000000812 */
[----:B------:R-:W-:Y:S01]  /*8010*/  FFMA R18, R67, -1.925963033500011079e-08, R18 ;  /* 0xb2a5706043127823 */ /* 0x000fe20000000012 */
[----:B------:R-:W-:Y:S01]  /*8020*/  FFMA R35, R119, R118, 1 ;  /* 0x3f80000077237423 */ /* 0x000fe20000000076 */
[----:B------:R-:W-:Y:S01]  /*8030*/  @!P1 SEL R119, RZ, 0x1, P0 ;  /* 0x00000001ff779807 */ /* 0x000fe20000000000 */
[----:B----4-:R-:W-:Y:S01]  /*8040*/  FFMA R3, R69, R76, 1 ;  /* 0x3f80000045037423 */ /* 0x010fe2000000004c */
[----:B------:R-:W-:Y:S01]  /*8050*/  SHF.L.U32 R69, R79, 0x17, RZ ;  /* 0x000000174f457819 */ /* 0x000fe200000006ff */
[----:B------:R-:W-:Y:S01]  /*8060*/  FFMA R76, R120, R77, 1 ;  /* 0x3f800000784c7423 */ /* 0x000fe2000000004d */
[----:B------:R-:W-:Y:S01]  /*8070*/  SHF.L.U32 R77, R81, 0x17, RZ ;  /* 0x00000017514d7819 */ /* 0x000fe200000006ff */
[----:B------:R-:W-:Y:S01]  /*8080*/  FFMA R61, R121, R78, 1 ;  /* 0x3f800000793d7423 */ /* 0x000fe2000000004e */
[----:B------:R-:W-:Y:S01]  /*8090*/  SHF.L.U32 R78, R80, 0x17, RZ ;  /* 0x00000017504e7819 */ /* 0x000fe200000006ff */
[----:B------:R-:W-:Y:S01]  /*80a0*/  FFMA R124, R122, R69, 1 ;  /* 0x3f8000007a7c7423 */ /* 0x000fe20000000045 */
[----:B------:R-:W-:Y:S02]  /*80b0*/  SHF.L.U32 R79, R82, 0x17, RZ ;  /* 0x00000017524f7819 */ /* 0x000fe400000006ff */
[----:B------:R-:W-:Y:S01]  /*80c0*/  SHF.L.U32 R69, R84, 0x17, RZ ;  /* 0x0000001754457819 */ /* 0x000fe200000006ff */
[----:B------:R-:W-:Y:S01]  /*80d0*/  FFMA R125, R123, R78, 1 ;  /* 0x3f8000007b7d7423 */ /* 0x000fe2000000004e */
[----:B------:R-:W-:Y:S01]  /*80e0*/  SHF.L.U32 R78, R83, 0x17, RZ ;  /* 0x00000017534e7819 */ /* 0x000fe200000006ff */
[----:B------:R-:W-:Y:S01]  /*80f0*/  FFMA R62, R126, R77, 1 ;  /* 0x3f8000007e3e7423 */ /* 0x000fe2000000004d */
[----:B------:R-:W-:Y:S01]  /*8100*/  IADD3 R118, PT, PT, R35, 0x1800000, RZ ;  /* 0x0180000023767810 */ /* 0x000fe20007ffe0ff */
[----:B------:R-:W-:Y:S01]  /*8110*/  FFMA R33, R128, R79, 1 ;  /* 0x3f80000080217423 */ /* 0x000fe2000000004f */
[----:B------:R-:W-:Y:S01]  /*8120*/  SHF.L.U32 R80, R85, 0x17, RZ ;  /* 0x0000001755507819 */ /* 0x000fe200000006ff */
[----:B------:R-:W1:Y:S01]  /*8130*/  MUFU.EX2 R126, R7 ;  /* 0x00000007007e7308 */ /* 0x000e620000000800 */
[----:B------:R-:W-:Y:S01]  /*8140*/  SHF.L.U32 R77, R86, 0x17, RZ ;  /* 0x00000017564d7819 */ /* 0x000fe200000006ff */
[----:B------:R-:W-:Y:S01]  /*8150*/  FFMA R122, R129, R78, 1 ;  /* 0x3f800000817a7423 */ /* 0x000fe2000000004e */
[----:B------:R-:W-:Y:S01]  /*8160*/  LOP3.LUT R118, R118, 0x7f800000, RZ, 0xc0, !PT ;  /* 0x7f80000076767812 */ /* 0x000fe200078ec0ff */
[----:B------:R-:W-:Y:S01]  /*8170*/  FFMA R123, R130, R69, 1 ;  /* 0x3f800000827b7423 */ /* 0x000fe20000000045 */
[----:B------:R-:W-:Y:S01]  /*8180*/  SHF.L.U32 R78, R87, 0x17, RZ ;  /* 0x00000017574e7819 */ /* 0x000fe200000006ff */
[----:B------:R-:W-:Y:S01]  /*8190*/  FFMA R58, R131, R80, 1 ;  /* 0x3f800000833a7423 */ /* 0x000fe20000000050 */
[----:B------:R-:W-:Y:S03]  /*81a0*/  SHF.L.U32 R69, R88, 0x17, RZ ;  /* 0x0000001758457819 */ /* 0x000fe600000006ff */
[----:B------:R-:W4:Y:S01]  /*81b0*/  MUFU.EX2 R128, R6 ;  /* 0x0000000600807308 */ /* 0x000f220000000800 */
[----:B------:R-:W-:Y:S01]  /*81c0*/  ISETP.GT.U32.AND P0, PT, R118, 0x1ffffff, PT ;  /* 0x01ffffff7600780c */ /* 0x000fe20003f04070 */
[----:B------:R-:W-:Y:S01]  /*81d0*/  FFMA R57, R132, R77, 1 ;  /* 0x3f80000084397423 */ /* 0x000fe2000000004d */
[----:B------:R-:W-:Y:S01]  /*81e0*/  SHF.L.U32 R80, R89, 0x17, RZ ;  /* 0x0000001759507819 */ /* 0x000fe200000006ff */
[----:B------:R-:W-:Y:S01]  /*81f0*/  FFMA R118, R133, R78, 1 ;  /* 0x3f80000085767423 */ /* 0x000fe2000000004e */
[----:B------:R-:W-:Y:S01]  /*8200*/  SHF.L.U32 R77, R90, 0x17, RZ ;  /* 0x000000175a4d7819 */ /* 0x000fe200000006ff */
[----:B------:R-:W-:Y:S01]  /*8210*/  FFMA R121, R134, R69, 1 ;  /* 0x3f80000086797423 */ /* 0x000fe20000000045 */
[----:B------:R-:W-:Y:S03]  /*8220*/  SHF.L.U32 R78, R91, 0x17, RZ ;  /* 0x000000175b4e7819 */ /* 0x000fe600000006ff */
[----:B------:R-:W4:Y:S01]  /*8230*/  MUFU.EX2 R129, R9 ;  /* 0x0000000900817308 */ /* 0x000f220000000800 */
[----:B------:R-:W-:Y:S01]  /*8240*/  SHF.L.U32 R69, R92, 0x17, RZ ;  /* 0x000000175c457819 */ /* 0x000fe200000006ff */
[----:B------:R-:W-:Y:S01]  /*8250*/  FFMA R88, R135, R80, 1 ;  /* 0x3f80000087587423 */ /* 0x000fe20000000050 */
[----:B------:R-:W-:Y:S01]  /*8260*/  @!P1 LOP3.LUT R222, R222, R119, RZ, 0x3c, !PT ;  /* 0x00000077dede9212 */ /* 0x000fe200078e3cff */
[----:B------:R-:W-:Y:S01]  /*8270*/  FFMA R119, R136, R77, 1 ;  /* 0x3f80000088777423 */ /* 0x000fe2000000004d */
[----:B------:R-:W-:Y:S01]  /*8280*/  SHF.L.U32 R80, R95, 0x17, RZ ;  /* 0x000000175f507819 */ /* 0x000fe200000006ff */
[----:B------:R-:W-:Y:S01]  /*8290*/  FFMA R42, R137, R78, 1 ;  /* 0x3f800000892a7423 */ /* 0x000fe2000000004e */
[----:B------:R-:W-:Y:S03]  /*82a0*/  SHF.L.U32 R78, R93, 0x17, RZ ;  /* 0x000000175d4e7819 */ /* 0x000fe600000006ff */
[----:B------:R-:W4:Y:S01]  /*82b0*/  MUFU.EX2 R130, R8 ;  /* 0x0000000800827308 */ /* 0x000f220000000800 */
        /* <DEDUP_REMOVED lines=9> */
[----:B------:R-:W-:Y:S01]  /*8350*/  FFMA R31, R142, R77, 1 ;  /* 0x3f8000008e1f7423 */ /* 0x000fe2000000004d */
[----:B------:R-:W-:Y:S01]  /*8360*/  SHF.L.U32 R80, R99, 0x17, RZ ;  /* 0x0000001763507819 */ /* 0x000fe200000006ff */
[----:B------:R-:W-:Y:S01]  /*8370*/  FFMA R98, R143, R78, 1 ;  /* 0x3f8000008f627423 */ /* 0x000fe2000000004e */
[----:B------:R-:W4:Y:S01]  /*8380*/  MUFU.EX2 R99, R11 ;  /* 0x0000000b00637308 */ /* 0x000f220000000800 */
[----:B------:R-:W-:Y:S01]  /*8390*/  SHF.L.U32 R77, R100, 0x17, RZ ;  /* 0x00000017644d7819 */ /* 0x000fe200000006ff */
        /* <DEDUP_REMOVED lines=11> */
[----:B------:R-:W-:Y:S01]  /*8450*/  SHF.L.U32 R69, R106, 0x17, RZ ;  /* 0x000000176a457819 */ /* 0x000fe200000006ff */
[----:B------:R-:W-:Y:S01]  /*8460*/  FFMA R84, R149, R80, 1 ;  /* 0x3f80000095547423 */ /* 0x000fe20000000050 */
[----:B------:R-:W-:Y:S03]  /*8470*/  FFMA R85, R150, R77, 1 ;  /* 0x3f80000096557423 */ /* 0x000fe6000000004d */
[----:B------:R-:W4:Y:S01]  /*8480*/  MUFU.EX2 R102, R13 ;  /* 0x0000000d00667308 */ /* 0x000f220000000800 */
[----:B------:R-:W-:Y:S01]  /*8490*/  SHF.L.U32 R80, R109, 0x17, RZ ;  /* 0x000000176d507819 */ /* 0x000fe200000006ff */
[----:B------:R-:W-:Y:S01]  /*84a0*/  FFMA R32, R151, R78, 1 ;  /* 0x3f80000097207423 */ /* 0x000fe2000000004e */
[----:B------:R-:W-:Y:S01]  /*84b0*/  SHF.L.U32 R78, R107, 0x17, RZ ;  /* 0x000000176b4e7819 */ /* 0x000fe200000006ff */
[----:B------:R-:W-:Y:S01]  /*84c0*/  FFMA R39, R152, R69, 1 ;  /* 0x3f80000098277423 */ /* 0x000fe20000000045 */
[----:B------:R-:W-:Y:S02]  /*84d0*/  SHF.L.U32 R69, R108, 0x17, RZ ;  /* 0x000000176c457819 */ /* 0x000fe400000006ff */
        /* <DEDUP_REMOVED lines=29> */
[----:B--2---:R-:W-:Y:S01]  /*86b0*/  FFMA R77, R164, R77, 1 ;  /* 0x3f800000a44d7423 */ /* 0x004fe2000000004d */
[----:B------:R-:W-:Y:S01]  /*86c0*/  SHF.L.U32 R104, R24, 0x17, RZ ;  /* 0x0000001718687819 */ /* 0x000fe200000006ff */
[----:B---3--:R-:W-:Y:S01]  /*86d0*/  FFMA R56, R165, R78, 1 ;  /* 0x3f800000a5387423 */ /* 0x008fe2000000004e */
[----:B------:R-:W-:Y:S03]  /*86e0*/  SHF.L.U32 R78, R45, 0x17, RZ ;  /* 0x000000172d4e7819 */ /* 0x000fe600000006ff */
[----:B------:R-:W2:Y:S01]  /*86f0*/  MUFU.EX2 R109, R16 ;  /* 0x00000010006d7308 */ /* 0x000ea20000000800 */
[----:B------:R-:W-:Y:S01]  /*8700*/  SHF.L.U32 R106, R25, 0x17, RZ ;  /* 0x00000017196a7819 */ /* 0x000fe200000006ff */
[----:B------:R-:W-:Y:S01]  /*8710*/  FFMA R47, R166, R69, 1 ;  /* 0x3f800000a62f7423 */ /* 0x000fe20000000045 */
[----:B------:R-:W-:Y:S01]  /*8720*/  SHF.L.U32 R69, R46, 0x17, RZ ;  /* 0x000000172e457819 */ /* 0x000fe200000006ff */
[----:B------:R-:W-:Y:S01]  /*8730*/  FFMA R48, R167, R78, 1 ;  /* 0x3f800000a7307423 */ /* 0x000fe2000000004e */
[----:B------:R-:W-:Y:S03]  /*8740*/  SHF.L.U32 R78, R55, 0x17, RZ ;  /* 0x00000017374e7819 */ /* 0x000fe600000006ff */
[----:B------:R-:W-:Y:S01]  /*8750*/  FFMA R69, R168, R69, 1 ;  /* 0x3f800000a8457423 */ /* 0x000fe20000000045 */
[----:B-----5:R-:W-:Y:S01]  /*8760*/  FFMA R52, R169, R90, 1 ;  /* 0x3f800000a9347423 */ /* 0x020fe2000000005a */
[----:B------:R-:W-:Y:S01]  /*8770*/  SHF.L.U32 R90, R22, 0x17, RZ ;  /* 0x00000017165a7819 */ /* 0x000fe200000006ff */
[----:B------:R-:W3:Y:S01]  /*8780*/  MUFU.EX2 R110, R19 ;  /* 0x00000013006e7308 */ /* 0x000ee20000000800 */
[----:B------:R-:W-:Y:S01]  /*8790*/  FFMA R51, R170, R93, 1 ;  /* 0x3f800000aa337423 */ /* 0x000fe2000000005d */
[----:B------:R-:W-:Y:S05]  /*87a0*/  SHF.L.U32 R93, R49, 0x17, RZ ;  /* 0x00000017315d7819 */ /* 0x000fea00000006ff */
[----:B-1----:R-:W-:Y:S03]  /*87b0*/  FFMA R92, R126, R93, 1 ;  /* 0x3f8000007e5c7423 */ /* 0x002fe6000000005d */
[----:B------:R-:W1:Y:S01]  /*87c0*/  MUFU.EX2 R111, R18 ;  /* 0x00000012006f7308 */ /* 0x000e620000000800 */
[----:B----4-:R-:W-:Y:S01]  /*87d0*/  FFMA R67, R128, R95, 1 ;  /* 0x3f80000080437423 */ /* 0x010fe2000000005f */
[----:B------:R-:W-:Y:S01]  /*87e0*/  SHF.L.U32 R95, R23, 0x17, RZ ;  /* 0x00000017175f7819 */ /* 0x000fe200000006ff */
[----:B------:R-:W-:Y:S01]  /*87f0*/  FFMA R54, R129, R78, 1 ;  /* 0x3f80000081367423 */ /* 0x000fe2000000004e */
[----:B------:R-:W-:Y:S01]  /*8800*/  SHF.L.U32 R78, R21, 0x17, RZ ;  /* 0x00000017154e7819 */ /* 0x000fe200000006ff */
[----:B------:R-:W-:Y:S01]  /*8810*/  FFMA R55, R130, R97, 1 ;  /* 0x3f80000082377423 */ /* 0x000fe20000000061 */
[----:B------:R-:W-:Y:S03]  /*8820*/  SHF.L.U32 R97, R27, 0x17, RZ ;  /* 0x000000171b617819 */ /* 0x000fe600000006ff */
[----:B------:R-:W-:Y:S01]  /*8830*/  FFMA R100, R99, R78, 1 ;  /* 0x3f80000063647423 */ /* 0x000fe2000000004e */
[----:B------:R-:W-:Y:S01]  /*8840*/  FFMA R93, R101, R90, 1 ;  /* 0x3f800000655d7423 */ /* 0x000fe2000000005a */
[----:B------:R-:W-:Y:S01]  /*8850*/  SHF.L.U32 R90, R26, 0x17, RZ ;  /* 0x000000171a5a7819 */ /* 0x000fe200000006ff */
[----:B------:R-:W-:Y:S01]  /*8860*/  FFMA R78, R102, R95, 1 ;  /* 0x3f800000664e7423 */ /* 0x000fe2000000005f */
[----:B------:R-:W-:Y:S01]  /*8870*/  SHF.L.U32 R102, R28, 0x17, RZ ;  /* 0x000000171c667819 */ /* 0x000fe200000006ff */
[----:B------:R-:W-:Y:S01]  /*8880*/  FFMA R59, R103, R104, 1 ;  /* 0x3f800000673b7423 */ /* 0x000fe20000000068 */
[----:B------:R-:W-:Y:S01]  /*8890*/  SHF.L.U32 R99, R29, 0x17, RZ ;  /* 0x000000171d637819 */ /* 0x000fe200000006ff */
[----:B------:R-:W-:Y:S01]  /*88a0*/  FFMA R60, R105, R106, 1 ;  /* 0x3f800000693c7423 */ /* 0x000fe2000000006a */
[----:B------:R-:W-:Y:S01]  /*88b0*/  SHF.L.U32 R104, R30, 0x17, RZ ;  /* 0x000000171e687819 */ /* 0x000fe200000006ff */
[----:B------:R-:W-:Y:S01]  /*88c0*/  FFMA R95, R107, R90, 1 ;  /* 0x3f8000006b5f7423 */ /* 0x000fe2000000005a */
[----:B------:R-:W-:Y:S01]  /*88d0*/  FFMA R90, R108, R97, 1 ;  /* 0x3f8000006c5a7423 */ /* 0x000fe20000000061 */
[----:B--2---:R-:W-:Y:S01]  /*88e0*/  FFMA R63, R109, R102, 1 ;  /* 0x3f8000006d3f7423 */ /* 0x004fe20000000066 */
[----:B---3--:R-:W-:Y:S01]  /*88f0*/  FFMA R66, R110, R99, 1 ;  /* 0x3f8000006e427423 */ /* 0x008fe20000000063 */
[----:B-1----:R-:W-:Y:S01]  /*8900*/  FFMA R65, R111, R104, 1 ;  /* 0x3f8000006f417423 */ /* 0x002fe20000000068 */
[----:B------:R-:W-:Y:S06]  /*8910*/  @P0 BRA `(.L_x_100) ;  /* 0x0000000000140947 */ /* 0x000fec0003800000 */
[----:B------:R-:W-:Y:S02]  /*8920*/  MOV R101, R35 ;  /* 0x0000002300657202 */ /* 0x000fe40000000f00 */
[----:B------:R-:W-:Y:S02]  /*8930*/  MOV R102, 0x8950 ;  /* 0x0000895000667802 */ /* 0x000fe40000000f00 */
[----:B------:R-:W-:Y:S05]  /*8940*/  CALL.REL.NOINC `($__internal_3_$__cuda_sm20_rcp_rn_f32_slowpath) ;  /* 0x0000005000c87944 */ /* 0x000fea0003c00000 */
[----:B------:R-:W-:Y:S01]  /*8950*/  MOV R0, R64 ;  /* 0x0000004000007202 */ /* 0x000fe20000000f00 */
[----:B------:R-:W-:Y:S05]  /*8960*/  BRA `(.L_x_101) ;  /* 0x0000000000107947 */ /* 0x000fea0003800000 */
.L_x_100:
[----:B------:R-:W1:Y:S02]  /*8970*/  MUFU.RCP R0, R35 ;  /* 0x0000002300007308 */ /* 0x000e640000001000 */
[----:B-1----:R-:W-:Y:S04]  /*8980*/  FFMA R2, R35, R0, -1 ;  /* 0xbf80000023027423 */ /* 0x002fe80000000000 */
[----:B------:R-:W-:Y:S04]  /*8990*/  FADD.FTZ R5, -R2, -RZ ;  /* 0x800000ff02057221 */ /* 0x000fe80000010100 */
[----:B------:R-:W-:Y:S07]  /*89a0*/  FFMA R0, R0, R5, R0 ;  /* 0x0000000500007223 */ /* 0x000fee0000000000 */
.L_x_101:
[----:B------:R-:W-:Y:S05]  /*89b0*/  BSYNC.RECONVERGENT B1 ;  /* 0x0000000000017941 */ /* 0x000fea0003800200 */
.L_x_99:
[----:B------:R-:W-:Y:S01]  /*89c0*/  VIADD R2, R3, 0x1800000 ;  /* 0x0180000003027836 */ /* 0x000fe20000000000 */
[----:B------:R-:W-:Y:S04]  /*89d0*/  BSSY.RECONVERGENT B1, `(.L_x_102) ;  /* 0x000000e000017945 */ /* 0x000fe80003800200 */
[----:B------:R-:W-:Y:S04]  /*89e0*/  LOP3.LUT R2, R2, 0x7f800000, RZ, 0xc0, !PT ;  /* 0x7f80000002027812 */ /* 0x000fe800078ec0ff */
[----:B------:R-:W-:Y:S11]  /*89f0*/  ISETP.GT.U32.AND P0, PT, R2, 0x1ffffff, PT ;  /* 0x01ffffff0200780c */ /* 0x000ff60003f04070 */
[----:B------:R-:W-:Y:S02]  /*8a00*/  @!UPT UIADD3 URZ, UPT, UPT, URZ, URZ, URZ ;  /* 0x000000fffffff290 */ /* 0x000fe4000fffe0ff */
[----:B------:R-:W-:Y:S05]  /*8a10*/  @P0 BRA `(.L_x_103) ;  /* 0x0000000000140947 */ /* 0x000fea0003800000 */
[----:B------:R-:W-:Y:S02]  /*8a20*/  MOV R101, R3 ;  /* 0x0000000300657202 */ /* 0x000fe40000000f00 */
[----:B------:R-:W-:Y:S02]  /*8a30*/  MOV R102, 0x8a50 ;  /* 0x00008a5000667802 */ /* 0x000fe40000000f00 */
[----:B------:R-:W-:Y:S05]  /*8a40*/  CALL.REL.NOINC `($__internal_3_$__cuda_sm20_rcp_rn_f32_slowpath) ;  /* 0x0000005000887944 */ /* 0x000fea0003c00000 */
[----:B------:R-:W-:Y:S01]  /*8a50*/  MOV R2, R64 ;  /* 0x0000004000027202 */ /* 0x000fe20000000f00 */
[----:B------:R-:W-:Y:S05]  /*8a60*/  BRA `(.L_x_104) ;  /* 0x0000000000107947 */ /* 0x000fea0003800000 */
.L_x_103:
[----:B------:R-:W1:Y:S02]  /*8a70*/  MUFU.RCP R2, R3 ;  /* 0x0000000300027308 */ /* 0x000e640000001000 */
[----:B-1----:R-:W-:Y:S04]  /*8a80*/  FFMA R4, R3, R2, -1 ;  /* 0xbf80000003047423 */ /* 0x002fe80000000002 */
[----:B------:R-:W-:Y:S04]  /*8a90*/  FADD.FTZ R5, -R4, -RZ ;  /* 0x800000ff04057221 */ /* 0x000fe80000010100 */
[----:B------:R-:W-:Y:S07]  /*8aa0*/  FFMA R2, R2, R5, R2 ;  /* 0x0000000502027223 */ /* 0x000fee0000000002 */
.L_x_104:
[----:B------:R-:W-:Y:S05]  /*8ab0*/  BSYNC.RECONVERGENT B1 ;  /* 0x0000000000017941 */ /* 0x000fea0003800200 */
.L_x_102:
        /* <DEDUP_REMOVED lines=11> */
.L_x_106:
[----:B------:R-:W1:Y:S02]  /*8b70*/  MUFU.RCP R3, R76 ;  /* 0x0000004c00037308 */ /* 0x000e640000001000 */
[----:B-1----:R-:W-:Y:S04]  /*8b80*/  FFMA R4, R76, R3, -1 ;  /* 0xbf8000004c047423 */ /* 0x002fe80000000003 */
[----:B------:R-:W-:Y:S04]  /*8b90*/  FADD.FTZ R4, -R4, -RZ ;  /* 0x800000ff04047221 */ /* 0x000fe80000010100 */
[----:B------:R-:W-:Y:S07]  /*8ba0*/  FFMA R3, R3, R4, R3 ;  /* 0x0000000403037223 */ /* 0x000fee0000000003 */
.L_x_107:
[----:B------:R-:W-:Y:S05]  /*8bb0*/  BSYNC.RECONVERGENT B1 ;  /* 0x0000000000017941 */ /* 0x000fea0003800200 */
.L_x_105:
        /* <DEDUP_REMOVED lines=11> */
.L_x_109:
[----:B------:R-:W1:Y:S02]  /*8c70*/  MUFU.RCP R4, R61 ;  /* 0x0000003d00047308 */ /* 0x000e640000001000 */
[----:B-1----:R-:W-:Y:S04]  /*8c80*/  FFMA R5, R61, R4, -1 ;  /* 0xbf8000003d057423 */ /* 0x002fe80000000004 */
[----:B------:R-:W-:Y:S04]  /*8c90*/  FADD.FTZ R5, -R5, -RZ ;  /* 0x800000ff05057221 */ /* 0x000fe80000010100 */
[----:B------:R-:W-:Y:S07]  /*8ca0*/  FFMA R4, R4, R5, R4 ;  /* 0x0000000504047223 */ /* 0x000fee0000000004 */
.L_x_110:
[----:B------:R-:W-:Y:S05]  /*8cb0*/  BSYNC.RECONVERGENT B1 ;  /* 0x0000000000017941 */ /* 0x000fea0003800200 */
.L_x_108:
        /* <DEDUP_REMOVED lines=11> */
.L_x_112:
[----:B------:R-:W1:Y:S02]  /*8d70*/  MUFU.RCP R5, R124 ;  /* 0x0000007c00057308 */ /* 0x000e640000001000 */
[----:B-1----:R-:W-:Y:S04]  /*8d80*/  FFMA R6, R124, R5, -1 ;  /* 0xbf8000007c067423 */ /* 0x002fe80000000005 */
[----:B------:R-:W-:Y:S04]  /*8d90*/  FADD.FTZ R6, -R6, -RZ ;  /* 0x800000ff06067221 */ /* 0x000fe80000010100 */
[----:B------:R-:W-:Y:S07]  /*8da0*/  FFMA R5, R5, R6, R5 ;  /* 0x0000000605057223 */ /* 0x000fee0000000005 */
.L_x_113:
[----:B------:R-:W-:Y:S05]  /*8db0*/  BSYNC.RECONVERGENT B1 ;  /* 0x0000000000017941 */ /* 0x000fea0003800200 */
.L_x_111:
        /* <DEDUP_REMOVED lines=11> */
.L_x_115:
[----:B------:R-:W1:Y:S02]  /*8e70*/  MUFU.RCP R6, R125 ;  /* 0x0000007d00067308 */ /* 0x000e640000001000 */
[----:B-1----:R-:W-:Y:S04]  /*8e80*/  FFMA R7, R125, R6, -1 ;  /* 0xbf8000007d077423 */ /* 0x002fe80000000006 */
[----:B------:R-:W-:Y:S04]  /*8e90*/  FADD.FTZ R7, -R7, -RZ ;  /* 0x800000ff07077221 */ /* 0x000fe80000010100 */
[----:B------:R-:W-:Y:S07]  /*8ea0*/  FFMA R6, R6, R7, R6 ;  /* 0x0000000706067223 */ /* 0x000fee0000000006 */
.L_x_116:
[----:B------:R-:W-:Y:S05]  /*8eb0*/  BSYNC.RECONVERGENT B1 ;  /* 0x0000000000017941 */ /* 0x000fea0003800200 */
.L_x_114:
        /* <DEDUP_REMOVED lines=11> */
.L_x_118:
[----:B------:R-:W1:Y:S02]  /*8f70*/  MUFU.RCP R7, R62 ;  /* 0x0000003e00077308 */ /* 0x000e640000001000 */
[----:B-1----:R-:W-:Y:S04]  /*8f80*/  FFMA R8, R62, R7, -1 ;  /* 0xbf8000003e087423 */ /* 0x002fe80000000007 */
[----:B------:R-:W-:Y:S04]  /*8f90*/  FADD.FTZ R8, -R8, -RZ ;  /* 0x800000ff08087221 */ /* 0x000fe80000010100 */
[----:B------:R-:W-:Y:S07]  /*8fa0*/  FFMA R7, R7, R8, R7 ;  /* 0x0000000807077223 */ /* 0x000fee0000000007 */
.L_x_119:
[----:B------:R-:W-:Y:S05]  /*8fb0*/  BSYNC.RECONVERGENT B1 ;  /* 0x0000000000017941 */ /* 0x000fea0003800200 */
.L_x_117:
        /* <DEDUP_REMOVED lines=11> */
.L_x_121:
[----:B------:R-:W1:Y:S02]  /*9070*/  MUFU.RCP R8, R33 ;  /* 0x0000002100087308 */ /* 0x000e640000001000 */
[----:B-1----:R-:W-:Y:S04]  /*9080*/  FFMA R9, R33, R8, -1 ;  /* 0xbf80000021097423 */ /* 0x002fe80000000008 */
[----:B------:R-:W-:Y:S04]  /*9090*/  FADD.FTZ R9, -R9, -RZ ;  /* 0x800000ff09097221 */ /* 0x000fe80000010100 */
[----:B------:R-:W-:Y:S07]  /*90a0*/  FFMA R8, R8, R9, R8 ;  /* 0x0000000908087223 */ /* 0x000fee0000000008 */
.L_x_122:
[----:B------:R-:W-:Y:S05]  /*90b0*/  BSYNC.RECONVERGENT B1 ;  /* 0x0000000000017941 */ /* 0x000fea0003800200 */
.L_x_120:
        /* <DEDUP_REMOVED lines=11> */
.L_x_124:
[----:B------:R-:W1:Y:S02]  /*9170*/  MUFU.RCP R9, R122 ;  /* 0x0000007a00097308 */ /* 0x000e640000001000 */
[----:B-1----:R-:W-:Y:S04]  /*9180*/  FFMA R10, R122, R9, -1 ;  /* 0xbf8000007a0a7423 */ /* 0x002fe80000000009 */
[----:B------:R-:W-:Y:S04]  /*9190*/  FADD.FTZ R10, -R10, -RZ ;  /* 0x800000ff0a0a7221 */ /* 0x000fe80000010100 */
[----:B------:R-:W-:Y:S07]  /*91a0*/  FFMA R9, R9, R10, R9 ;  /* 0x0000000a09097223 */ /* 0x000fee0000000009 */
.L_x_125:
[----:B------:R-:W-:Y:S05]  /*91b0*/  BSYNC.RECONVERGENT B1 ;  /* 0x0000000000017941 */ /* 0x000fea0003800200 */
.L_x_123:
        /* <DEDUP_REMOVED lines=11> */
.L_x_127:
[----:B------:R-:W1:Y:S02]  /*9270*/  MUFU.RCP R10, R123 ;  /* 0x0000007b000a7308 */ /* 0x000e640000001000 */
[----:B-1----:R-:W-:Y:S04]  /*9280*/  FFMA R11, R123, R10, -1 ;  /* 0xbf8000007b0b7423 */ /* 0x002fe8000000000a */
[----:B------:R-:W-:Y:S04]  /*9290*/  FADD.FTZ R11, -R11, -RZ ;  /* 0x800000ff0b0b7221 */ /* 0x000fe80000010100 */
[----:B------:R-:W-:Y:S07]  /*92a0*/  FFMA R10, R10, R11, R10 ;  /* 0x0000000b0a0a7223 */ /* 0x000fee000000000a */
.L_x_128:
[----:B------:R-:W-:Y:S05]  /*92b0*/  BSYNC.RECONVERGENT B1 ;  /* 0x0000000000017941 */ /* 0x000fea0003800200 */
.L_x_126:
        /* <DEDUP_REMOVED lines=11> */
.L_x_130:
[----:B------:R-:W1:Y:S02]  /*9370*/  MUFU.RCP R11, R58 ;  /* 0x0000003a000b7308 */ /* 0x000e640000001000 */
[----:B-1----:R-:W-:Y:S04]  /*9380*/  FFMA R12, R58, R11, -1 ;  /* 0xbf8000003a0c7423 */ /* 0x002fe8000000000b */
[----:B------:R-:W-:Y:S04]  /*9390*/  FADD.FTZ R12, -R12, -RZ ;  /* 0x800000ff0c0c7221 */ /* 0x000fe80000010100 */
[----:B------:R-:W-:Y:S07]  /*93a0*/  FFMA R11, R11, R12, R11 ;  /* 0x0000000c0b0b7223 */ /* 0x000fee000000000b */
.L_x_131:
[----:B------:R-:W-:Y:S05]  /*93b0*/  BSYNC.RECONVERGENT B1 ;  /* 0x0000000000017941 */ /* 0x000fea0003800200 */
.L_x_129:
        /* <DEDUP_REMOVED lines=11> */
.L_x_133:
[----:B------:R-:W1:Y:S02]  /*9470*/  MUFU.RCP R12, R57 ;  /* 0x00000039000c7308 */ /* 0x000e640000001000 */
[----:B-1----:R-:W-:Y:S04]  /*9480*/  FFMA R13, R57, R12, -1 ;  /* 0xbf800000390d7423 */ /* 0x002fe8000000000c */
[----:B------:R-:W-:Y:S04]  /*9490*/  FADD.FTZ R13, -R13, -RZ ;  /* 0x800000ff0d0d7221 */ /* 0x000fe80000010100 */
[----:B------:R-:W-:Y:S07]  /*94a0*/  FFMA R12, R12, R13, R12 ;  /* 0x0000000d0c0c7223 */ /* 0x000fee000000000c */
.L_x_134:
[----:B------:R-:W-:Y:S05]  /*94b0*/  BSYNC.RECONVERGENT B1 ;  /* 0x0000000000017941 */ /* 0x000fea0003800200 */
.L_x_132:
        /* <DEDUP_REMOVED lines=11> */
.L_x_136:
[----:B------:R-:W1:Y:S02]  /*9570*/  MUFU.RCP R13, R118 ;  /* 0x00000076000d7308 */ /* 0x000e640000001000 */
[----:B-1----:R-:W-:Y:S04]  /*9580*/  FFMA R14, R118, R13, -1 ;  /* 0xbf800000760e7423 */ /* 0x002fe8000000000d */
[----:B------:R-:W-:Y:S04]  /*9590*/  FADD.FTZ R14, -R14, -RZ ;  /* 0x800000ff0e0e7221 */ /* 0x000fe80000010100 */
[----:B------:R-:W-:Y:S07]  /*95a0*/  FFMA R13, R13, R14, R13 ;  /* 0x0000000e0d0d7223 */ /* 0x000fee000000000d */
.L_x_137:
[----:B------:R-:W-:Y:S05]  /*95b0*/  BSYNC.RECONVERGENT B1 ;  /* 0x0000000000017941 */ /* 0x000fea0003800200 */
.L_x_135:
        /* <DEDUP_REMOVED lines=11> */
.L_x_139:
[----:B------:R-:W1:Y:S02]  /*9670*/  MUFU.RCP R14, R121 ;  /* 0x00000079000e7308 */ /* 0x000e640000001000 */
[----:B-1----:R-:W-:Y:S04]  /*9680*/  FFMA R15, R121, R14, -1 ;  /* 0xbf800000790f7423 */ /* 0x002fe8000000000e */
[----:B------:R-:W-:Y:S04]  /*9690*/  FADD.FTZ R15, -R15, -RZ ;  /* 0x800000ff0f0f7221 */ /* 0x000fe80000010100 */
[----:B------:R-:W-:Y:S07]  /*96a0*/  FFMA R14, R14, R15, R14 ;  /* 0x0000000f0e0e7223 */ /* 0x000fee000000000e */
.L_x_140:
[----:B------:R-:W-:Y:S05]  /*96b0*/  BSYNC.RECONVERGENT B1 ;  /* 0x0000000000017941 */ /* 0x000fea0003800200 */
.L_x_138:
        /* <DEDUP_REMOVED lines=11> */
.L_x_142:
[----:B------:R-:W1:Y:S02]  /*9770*/  MUFU.RCP R15, R88 ;  /* 0x00000058000f7308 */ /* 0x000e640000001000 */
[----:B-1----:R-:W-:Y:S04]  /*9780*/  FFMA R16, R88, R15, -1 ;  /* 0xbf80000058107423 */ /* 0x002fe8000000000f */
[----:B------:R-:W-:Y:S04]  /*9790*/  FADD.FTZ R16, -R16, -RZ ;  /* 0x800000ff10107221 */ /* 0x000fe80000010100 */
[----:B------:R-:W-:Y:S07]  /*97a0*/  FFMA R15, R15, R16, R15 ;  /* 0x000000100f0f7223 */ /* 0x000fee000000000f */
.L_x_143:
[----:B------:R-:W-:Y:S05]  /*97b0*/  BSYNC.RECONVERGENT B1 ;  /* 0x0000000000017941 */ /* 0x000fea0003800200 */
.L_x_141:
        /* <DEDUP_REMOVED lines=11> */
.L_x_145:
[----:B------:R-:W1:Y:S02]  /*9870*/  MUFU.RCP R16, R119 ;  /* 0x0000007700107308 */ /* 0x000e640000001000 */
[----:B-1----:R-:W-:Y:S04]  /*9880*/  FFMA R17, R119, R16, -1 ;  /* 0xbf80000077117423 */ /* 0x002fe80000000010 */
[----:B------:R-:W-:Y:S04]  /*9890*/  FADD.FTZ R17, -R17, -RZ ;  /* 0x800000ff11117221 */ /* 0x000fe80000010100 */
[----:B------:R-:W-:Y:S07]  /*98a0*/  FFMA R16, R16, R17, R16 ;  /* 0x0000001110107223 */ /* 0x000fee0000000010 */
.L_x_146:
[----:B------:R-:W-:Y:S05]  /*98b0*/  BSYNC.RECONVERGENT B1 ;  /* 0x0000000000017941 */ /* 0x000fea0003800200 */
.L_x_144:
        /* <DEDUP_REMOVED lines=11> */
.L_x_148:
[----:B------:R-:W1:Y:S02]  /*9970*/  MUFU.RCP R17, R42 ;  /* 0x0000002a00117308 */ /* 0x000e640000001000 */
[----:B-1----:R-:W-:Y:S04]  /*9980*/  FFMA R18, R42, R17, -1 ;  /* 0xbf8000002a127423 */ /* 0x002fe80000000011 */
[----:B------:R-:W-:Y:S04]  /*9990*/  FADD.FTZ R18, -R18, -RZ ;  /* 0x800000ff12127221 */ /* 0x000fe80000010100 */
[----:B------:R-:W-:Y:S07]  /*99a0*/  FFMA R17, R17, R18, R17 ;  /* 0x0000001211117223 */ /* 0x000fee0000000011 */
.L_x_149:
[----:B------:R-:W-:Y:S05]  /*99b0*/  BSYNC.RECONVERGENT B1 ;  /* 0x0000000000017941 */ /* 0x000fea0003800200 */
.L_x_147:
        /* <DEDUP_REMOVED lines=11> */
.L_x_151:
[----:B------:R-:W1:Y:S02]  /*9a70*/  MUFU.RCP R18, R53 ;  /* 0x0000003500127308 */ /* 0x000e640000001000 */
[----:B-1----:R-:W-:Y:S04]  /*9a80*/  FFMA R19, R53, R18, -1 ;  /* 0xbf80000035137423 */ /* 0x002fe80000000012 */
[----:B------:R-:W-:Y:S04]  /*9a90*/  FADD.FTZ R19, -R19, -RZ ;  /* 0x800000ff13137221 */ /* 0x000fe80000010100 */
[----:B------:R-:W-:Y:S07]  /*9aa0*/  FFMA R18, R18, R19, R18 ;  /* 0x0000001312127223 */ /* 0x000fee0000000012 */
.L_x_152:
[----:B------:R-:W-:Y:S05]  /*9ab0*/  BSYNC.RECONVERGENT B1 ;  /* 0x0000000000017941 */ /* 0x000fea0003800200 */
.L_x_150:
        /* <DEDUP_REMOVED lines=11> */
.L_x_154:
[----:B------:R-:W1:Y:S02]  /*9b70*/  MUFU.RCP R19, R120 ;  /* 0x0000007800137308 */ /* 0x000e640000001000 */
[----:B-1----:R-:W-:Y:S04]  /*9b80*/  FFMA R20, R120, R19, -1 ;  /* 0xbf80000078147423 */ /* 0x002fe80000000013 */
[----:B------:R-:W-:Y:S04]  /*9b90*/  FADD.FTZ R20, -R20, -RZ ;  /* 0x800000ff14147221 */ /* 0x000fe80000010100 */
[----:B------:R-:W-:Y:S07]  /*9ba0*/  FFMA R19, R19, R20, R19 ;  /* 0x0000001413137223 */ /* 0x000fee0000000013 */
.L_x_155:
[----:B------:R-:W-:Y:S05]  /*9bb0*/  BSYNC.RECONVERGENT B1 ;  /* 0x0000000000017941 */ /* 0x000fea0003800200 */
.L_x_153:
        /* <DEDUP_REMOVED lines=11> */
.L_x_157:
[----:B------:R-:W1:Y:S02]  /*9c70*/  MUFU.RCP R20, R91 ;  /* 0x0000005b00147308 */ /* 0x000e640000001000 */
[----:B-1----:R-:W-:Y:S04]  /*9c80*/  FFMA R21, R91, R20, -1 ;  /* 0xbf8000005b157423 */ /* 0x002fe80000000014 */
[----:B------:R-:W-:Y:S04]  /*9c90*/  FADD.FTZ R21, -R21, -RZ ;  /* 0x800000ff15157221 */ /* 0x000fe80000010100 */
[----:B------:R-:W-:Y:S07]  /*9ca0*/  FFMA R20, R20, R21, R20 ;  /* 0x0000001514147223 */ /* 0x000fee0000000014 */
.L_x_158:
[----:B------:R-:W-:Y:S05]  /*9cb0*/  BSYNC.RECONVERGENT B1 ;  /* 0x0000000000017941 */ /* 0x000fea0003800200 */
.L_x_156:
        /* <DEDUP_REMOVED lines=11> */
.L_x_160:
[----:B------:R-:W1:Y:S02]  /*9d70*/  MUFU.RCP R21, R38 ;  /* 0x0000002600157308 */ /* 0x000e640000001000 */
[----:B-1----:R-:W-:Y:S04]  /*9d80*/  FFMA R22, R38, R21, -1 ;  /* 0xbf80000026167423 */ /* 0x002fe80000000015 */
[----:B------:R-:W-:Y:S04]  /*9d90*/  FADD.FTZ R22, -R22, -RZ ;  /* 0x800000ff16167221 */ /* 0x000fe80000010100 */
[----:B------:R-:W-:Y:S07]  /*9da0*/  FFMA R21, R21, R22, R21 ;  /* 0x0000001615157223 */ /* 0x000fee0000000015 */
.L_x_161:
[----:B------:R-:W-:Y:S05]  /*9db0*/  BSYNC.RECONVERGENT B1 ;  /* 0x0000000000017941 */ /* 0x000fea0003800200 */
.L_x_159:
        /* <DEDUP_REMOVED lines=11> */
.L_x_163:
[----:B------:R-:W1:Y:S02]  /*9e70*/  MUFU.RCP R22, R31 ;  /* 0x0000001f00167308 */ /* 0x000e640000001000 */
[----:B-1----:R-:W-:Y:S04]  /*9e80*/  FFMA R23, R31, R22, -1 ;  /* 0xbf8000001f177423 */ /* 0x002fe80000000016 */
[----:B------:R-:W-:Y:S04]  /*9e90*/  FADD.FTZ R23, -R23, -RZ ;  /* 0x800000ff17177221 */ /* 0x000fe80000010100 */
[----:B------:R-:W-:Y:S07]  /*9ea0*/  FFMA R22, R22, R23, R22 ;  /* 0x0000001716167223 */ /* 0x000fee0000000016 */
.L_x_164:
[----:B------:R-:W-:Y:S05]  /*9eb0*/  BSYNC.RECONVERGENT B1 ;  /* 0x0000000000017941 */ /* 0x000fea0003800200 */
.L_x_162:
        /* <DEDUP_REMOVED lines=11> */
.L_x_166:
[----:B------:R-:W1:Y:S02]  /*9f70*/  MUFU.RCP R23, R98 ;  /* 0x0000006200177308 */ /* 0x000e640000001000 */
[----:B-1----:R-:W-:Y:S04]  /*9f80*/  FFMA R24, R98, R23, -1 ;  /* 0xbf80000062187423 */ /* 0x002fe80000000017 */
[----:B------:R-:W-:Y:S04]  /*9f90*/  FADD.FTZ R24, -R24, -RZ ;  /* 0x800000ff18187221 */ /* 0x000fe80000010100 */
[----:B------:R-:W-:Y:S07]  /*9fa0*/  FFMA R23, R23, R24, R23 ;  /* 0x0000001817177223 */ /* 0x000fee0000000017 */
.L_x_167:
[----:B------:R-:W-:Y:S05]  /*9fb0*/  BSYNC.RECONVERGENT B1 ;  /* 0x0000000000017941 */ /* 0x000fea0003800200 */
.L_x_165:
        /* <DEDUP_REMOVED lines=11> */
.L_x_169:
[----:B------:R-:W1:Y:S02]  /*a070*/  MUFU.RCP R24, R89 ;  /* 0x0000005900187308 */ /* 0x000e640000001000 */
[----:B-1----:R-:W-:Y:S04]  /*a080*/  FFMA R25, R89, R24, -1 ;  /* 0xbf80000059197423 */ /* 0x002fe80000000018 */
[----:B------:R-:W-:Y:S04]  /*a090*/  FADD.FTZ R25, -R25, -RZ ;  /* 0x800000ff19197221 */ /* 0x000fe80000010100 */
[----:B------:R-:W-:Y:S07]  /*a0a0*/  FFMA R24, R24, R25, R24 ;  /* 0x0000001918187223 */ /* 0x000fee0000000018 */
.L_x_170:
[----:B------:R-:W-:Y:S05]  /*a0b0*/  BSYNC.RECONVERGENT B1 ;  /* 0x0000000000017941 */ /* 0x000fea0003800200 */
.L_x_168:
        /* <DEDUP_REMOVED lines=11> */
.L_x_172:
[----:B------:R-:W1:Y:S02]  /*a170*/  MUFU.RCP R25, R34 ;  /* 0x0000002200197308 */ /* 0x000e640000001000 */
[----:B-1----:R-:W-:Y:S04]  /*a180*/  FFMA R26, R34, R25, -1 ;  /* 0xbf800000221a7423 */ /* 0x002fe80000000019 */
[----:B------:R-:W-:Y:S04]  /*a190*/  FADD.FTZ R26, -R26, -RZ ;  /* 0x800000ff1a1a7221 */ /* 0x000fe80000010100 */
[----:B------:R-:W-:Y:S07]  /*a1a0*/  FFMA R25, R25, R26, R25 ;  /* 0x0000001a19197223 */ /* 0x000fee0000000019 */
.L_x_173:
[----:B------:R-:W-:Y:S05]  /*a1b0*/  BSYNC.RECONVERGENT B1 ;  /* 0x0000000000017941 */ /* 0x000fea0003800200 */
.L_x_171:
        /* <DEDUP_REMOVED lines=11> */
.L_x_175:
[----:B------:R-:W1:Y:S02]  /*a270*/  MUFU.RCP R26, R43 ;  /* 0x0000002b001a7308 */ /* 0x000e640000001000 */
[----:B-1----:R-:W-:Y:S04]  /*a280*/  FFMA R27, R43, R26, -1 ;  /* 0xbf8000002b1b7423 */ /* 0x002fe8000000001a */
[----:B------:R-:W-:Y:S04]  /*a290*/  FADD.FTZ R27, -R27, -RZ ;  /* 0x800000ff1b1b7221 */ /* 0x000fe80000010100 */
[----:B------:R-:W-:Y:S07]  /*a2a0*/  FFMA R26, R26, R27, R26 ;  /* 0x0000001b1a1a7223 */ /* 0x000fee000000001a */
.L_x_176:
[----:B------:R-:W-:Y:S05]  /*a2b0*/  BSYNC.RECONVERGENT B1 ;  /* 0x0000000000017941 */ /* 0x000fea0003800200 */
.L_x_174:
        /* <DEDUP_REMOVED lines=11> */
.L_x_178:
[----:B------:R-:W1:Y:S02]  /*a370*/  MUFU.RCP R27, R86 ;  /* 0x00000056001b7308 */ /* 0x000e640000001000 */
[----:B-1----:R-:W-:Y:S04]  /*a380*/  FFMA R28, R86, R27, -1 ;  /* 0xbf800000561c7423 */ /* 0x002fe8000000001b */
[----:B------:R-:W-:Y:S04]  /*a390*/  FADD.FTZ R28, -R28, -RZ ;  /* 0x800000ff1c1c7221 */ /* 0x000fe80000010100 */
[----:B------:R-:W-:Y:S07]  /*a3a0*/  FFMA R27, R27, R28, R27 ;  /* 0x0000001c1b1b7223 */ /* 0x000fee000000001b */
.L_x_179:
[----:B------:R-:W-:Y:S05]  /*a3b0*/  BSYNC.RECONVERGENT B1 ;  /* 0x0000000000017941 */ /* 0x000fea0003800200 */
.L_x_177:
        /* <DEDUP_REMOVED lines=11> */
.L_x_181:
[----:B------:R-:W1:Y:S02]  /*a470*/  MUFU.RCP R28, R87 ;  /* 0x00000057001c7308 */ /* 0x000e640000001000 */
[----:B-1----:R-:W-:Y:S04]  /*a480*/  FFMA R29, R87, R28, -1 ;  /* 0xbf800000571d7423 */ /* 0x002fe8000000001c */
[----:B------:R-:W-:Y:S04]  /*a490*/  FADD.FTZ R29, -R29, -RZ ;  /* 0x800000ff1d1d7221 */ /* 0x000fe80000010100 */
[----:B------:R-:W-:Y:S07]  /*a4a0*/  FFMA R28, R28, R29, R28 ;  /* 0x0000001d1c1c7223 */ /* 0x000fee000000001c */
.L_x_182:
[----:B------:R-:W-:Y:S05]  /*a4b0*/  BSYNC.RECONVERGENT B1 ;  /* 0x0000000000017941 */ /* 0x000fea0003800200 */
.L_x_180:
        /* <DEDUP_REMOVED lines=11> */
.L_x_184:
[----:B------:R-:W1:Y:S02]  /*a570*/  MUFU.RCP R29, R84 ;  /* 0x00000054001d7308 */ /* 0x000e640000001000 */
[----:B-1----:R-:W-:Y:S04]  /*a580*/  FFMA R30, R84, R29, -1 ;  /* 0xbf800000541e7423 */ /* 0x002fe8000000001d */
[----:B------:R-:W-:Y:S04]  /*a590*/  FADD.FTZ R30, -R30, -RZ ;  /* 0x800000ff1e1e7221 */ /* 0x000fe80000010100 */
[----:B------:R-:W-:Y:S07]  /*a5a0*/  FFMA R29, R29, R30, R29 ;  /* 0x0000001e1d1d7223 */ /* 0x000fee000000001d */
.L_x_185:
[----:B------:R-:W-:Y:S05]  /*a5b0*/  BSYNC.RECONVERGENT B1 ;  /* 0x0000000000017941 */ /* 0x000fea0003800200 */
.L_x_183:
        /* <DEDUP_REMOVED lines=11> */
.L_x_187:
[----:B------:R-:W1:Y:S02]  /*a670*/  MUFU.RCP R30, R85 ;  /* 0x00000055001e7308 */ /* 0x000e640000001000 */
[----:B-1----:R-:W-:Y:S04]  /*a680*/  FFMA R31, R85, R30, -1 ;  /* 0xbf800000551f7423 */ /* 0x002fe8000000001e */
[----:B------:R-:W-:Y:S04]  /*a690*/  FADD.FTZ R31, -R31, -RZ ;  /* 0x800000ff1f1f7221 */ /* 0x000fe80000010100 */
[----:B------:R-:W-:Y:S07]  /*a6a0*/  FFMA R30, R30, R31, R30 ;  /* 0x0000001f1e1e7223 */ /* 0x000fee000000001e */
.L_x_188:
[----:B------:R-:W-:Y:S05]  /*a6b0*/  BSYNC.RECONVERGENT B1 ;  /* 0x0000000000017941 */ /* 0x000fea0003800200 */
.L_x_186:
        /* <DEDUP_REMOVED lines=11> */
.L_x_190:
[----:B------:R-:W1:Y:S02]  /*a770*/  MUFU.RCP R31, R32 ;  /* 0x00000020001f7308 */ /* 0x000e640000001000 */
[----:B-1----:R-:W-:Y:S04]  /*a780*/  FFMA R33, R32, R31, -1 ;  /* 0xbf80000020217423 */ /* 0x002fe8000000001f */
[----:B------:R-:W-:Y:S04]  /*a790*/  FADD.FTZ R34, -R33, -RZ ;  /* 0x800000ff21227221 */ /* 0x000fe80000010100 */
[----:B------:R-:W-:Y:S07]  /*a7a0*/  FFMA R31, R31, R34, R31 ;  /* 0x000000221f1f7223 */ /* 0x000fee000000001f */
.L_x_191:
[----:B------:R-:W-:Y:S05]  /*a7b0*/  BSYNC.RECONVERGENT B1 ;  /* 0x0000000000017941 */ /* 0x000fea0003800200 */
.L_x_189:
        /* <DEDUP_REMOVED lines=11> */
.L_x_193:
[----:B------:R-:W1:Y:S02]  /*a870*/  MUFU.RCP R32, R39 ;  /* 0x0000002700207308 */ /* 0x000e640000001000 */
[----:B-1----:R-:W-:Y:S04]  /*a880*/  FFMA R33, R39, R32, -1 ;  /* 0xbf80000027217423 */ /* 0x002fe80000000020 */
[----:B------:R-:W-:Y:S04]  /*a890*/  FADD.FTZ R33, -R33, -RZ ;  /* 0x800000ff21217221 */ /* 0x000fe80000010100 */
[----:B------:R-:W-:Y:S07]  /*a8a0*/  FFMA R32, R32, R33, R32 ;  /* 0x0000002120207223 */ /* 0x000fee0000000020 */
.L_x_194:
[----:B------:R-:W-:Y:S05]  /*a8b0*/  BSYNC.RECONVERGENT B1 ;  /* 0x0000000000017941 */ /* 0x000fea0003800200 */
.L_x_192:
        /* <DEDUP_REMOVED lines=11> */
.L_x_196:
[----:B------:R-:W1:Y:S02]  /*a970*/  MUFU.RCP R33, R96 ;  /* 0x0000006000217308 */ /* 0x000e640000001000 */
[----:B-1----:R-:W-:Y:S04]  /*a980*/  FFMA R34, R96, R33, -1 ;  /* 0xbf80000060227423 */ /* 0x002fe80000000021 */
[----:B------:R-:W-:Y:S04]  /*a990*/  FADD.FTZ R34, -R34, -RZ ;  /* 0x800000ff22227221 */ /* 0x000fe80000010100 */
[----:B------:R-:W-:Y:S07]  /*a9a0*/  FFMA R33, R33, R34, R33 ;  /* 0x0000002221217223 */ /* 0x000fee0000000021 */
.L_x_197:
[----:B------:R-:W-:Y:S05]  /*a9b0*/  BSYNC.RECONVERGENT B1 ;  /* 0x0000000000017941 */ /* 0x000fea0003800200 */
.L_x_195:
        /* <DEDUP_REMOVED lines=11> */
.L_x_199:
[----:B------:R-:W1:Y:S02]  /*aa70*/  MUFU.RCP R34, R83 ;  /* 0x0000005300227308 */ /* 0x000e640000001000 */
[----:B-1----:R-:W-:Y:S04]  /*aa80*/  FFMA R35, R83, R34, -1 ;  /* 0xbf80000053237423 */ /* 0x002fe80000000022 */
[----:B------:R-:W-:Y:S04]  /*aa90*/  FADD.FTZ R35, -R35, -RZ ;  /* 0x800000ff23237221 */ /* 0x000fe80000010100 */
[----:B------:R-:W-:Y:S07]  /*aaa0*/  FFMA R34, R34, R35, R34 ;  /* 0x0000002322227223 */ /* 0x000fee0000000022 */
.L_x_200:
[----:B------:R-:W-:Y:S05]  /*aab0*/  BSYNC.RECONVERGENT B1 ;  /* 0x0000000000017941 */ /* 0x000fea0003800200 */
.L_x_198:
        /* <DEDUP_REMOVED lines=11> */
.L_x_202:
[----:B------:R-:W1:Y:S02]  /*ab70*/  MUFU.RCP R35, R36 ;  /* 0x0000002400237308 */ /* 0x000e640000001000 */
[----:B-1----:R-:W-:Y:S04]  /*ab80*/  FFMA R38, R36, R35, -1 ;  /* 0xbf80000024267423 */ /* 0x002fe80000000023 */
[----:B------:R-:W-:Y:S04]  /*ab90*/  FADD.FTZ R38, -R38, -RZ ;  /* 0x800000ff26267221 */ /* 0x000fe80000010100 */
[----:B------:R-:W-:Y:S07]  /*aba0*/  FFMA R35, R35, R38, R35 ;  /* 0x0000002623237223 */ /* 0x000fee0000000023 */
.L_x_203:
[----:B------:R-:W-:Y:S05]  /*abb0*/  BSYNC.RECONVERGENT B1 ;  /* 0x0000000000017941 */ /* 0x000fea0003800200 */
.L_x_201:
        /* <DEDUP_REMOVED lines=11> */
.L_x_205:
[----:B------:R-:W1:Y:S02]  /*ac70*/  MUFU.RCP R36, R37 ;  /* 0x0000002500247308 */ /* 0x000e640000001000 */
[----:B-1----:R-:W-:Y:S04]  /*ac80*/  FFMA R38, R37, R36, -1 ;  /* 0xbf80000025267423 */ /* 0x002fe80000000024 */
[----:B------:R-:W-:Y:S04]  /*ac90*/  FADD.FTZ R39, -R38, -RZ ;  /* 0x800000ff26277221 */ /* 0x000fe80000010100 */
[----:B------:R-:W-:Y:S07]  /*aca0*/  FFMA R36, R36, R39, R36 ;  /* 0x0000002724247223 */ /* 0x000fee0000000024 */
.L_x_206:
[----:B------:R-:W-:Y:S05]  /*acb0*/  BSYNC.RECONVERGENT B1 ;  /* 0x0000000000017941 */ /* 0x000fea0003800200 */
.L_x_204:
        /* <DEDUP_REMOVED lines=11> */
.L_x_208:
[----:B------:R-:W1:Y:S02]  /*ad70*/  MUFU.RCP R37, R94 ;  /* 0x0000005e00257308 */ /* 0x000e640000001000 */
[----:B-1----:R-:W-:Y:S04]  /*ad80*/  FFMA R38, R94, R37, -1 ;  /* 0xbf8000005e267423 */ /* 0x002fe80000000025 */
[----:B------:R-:W-:Y:S04]  /*ad90*/  FADD.FTZ R38, -R38, -RZ ;  /* 0x800000ff26267221 */ /* 0x000fe80000010100 */
[----:B------:R-:W-:Y:S07]  /*ada0*/  FFMA R37, R37, R38, R37 ;  /* 0x0000002625257223 */ /* 0x000fee0000000025 */
.L_x_209:
[----:B------:R-:W-:Y:S05]  /*adb0*/  BSYNC.RECONVERGENT B1 ;  /* 0x0000000000017941 */ /* 0x000fea0003800200 */
.L_x_207:
        /* <DEDUP_REMOVED lines=11> */
.L_x_211:
[----:B------:R-:W1:Y:S02]  /*ae70*/  MUFU.RCP R38, R81 ;  /* 0x0000005100267308 */ /* 0x000e640000001000 */
[----:B-1----:R-:W-:Y:S04]  /*ae80*/  FFMA R39, R81, R38, -1 ;  /* 0xbf80000051277423 */ /* 0x002fe80000000026 */
[----:B------:R-:W-:Y:S04]  /*ae90*/  FADD.FTZ R39, -R39, -RZ ;  /* 0x800000ff27277221 */ /* 0x000fe80000010100 */
[----:B------:R-:W-:Y:S07]  /*aea0*/  FFMA R38, R38, R39, R38 ;  /* 0x0000002726267223 */ /* 0x000fee0000000026 */
.L_x_212:
[----:B------:R-:W-:Y:S05]  /*aeb0*/  BSYNC.RECONVERGENT B1 ;  /* 0x0000000000017941 */ /* 0x000fea0003800200 */
.L_x_210:
        /* <DEDUP_REMOVED lines=11> */
.L_x_214:
[----:B------:R-:W1:Y:S02]  /*af70*/  MUFU.RCP R39, R40 ;  /* 0x0000002800277308 */ /* 0x000e640000001000 */
[----:B-1----:R-:W-:Y:S04]  /*af80*/  FFMA R42, R40, R39, -1 ;  /* 0xbf800000282a7423 */ /* 0x002fe80000000027 */
[----:B------:R-:W-:Y:S04]  /*af90*/  FADD.FTZ R42, -R42, -RZ ;  /* 0x800000ff2a2a7221 */ /* 0x000fe80000010100 */
[----:B------:R-:W-:Y:S07]  /*afa0*/  FFMA R39, R39, R42, R39 ;  /* 0x0000002a27277223 */ /* 0x000fee0000000027 */
.L_x_215:
[----:B------:R-:W-:Y:S05]  /*afb0*/  BSYNC.RECONVERGENT B1 ;  /* 0x0000000000017941 */ /* 0x000fea0003800200 */
.L_x_213:
        /* <DEDUP_REMOVED lines=11> */
.L_x_217:
[----:B------:R-:W1:Y:S02]  /*b070*/  MUFU.RCP R40, R41 ;  /* 0x0000002900287308 */ /* 0x000e640000001000 */
[----:B-1----:R-:W-:Y:S04]  /*b080*/  FFMA R42, R41, R40, -1 ;  /* 0xbf800000292a7423 */ /* 0x002fe80000000028 */
[----:B------:R-:W-:Y:S04]  /*b090*/  FADD.FTZ R43, -R42, -RZ ;  /* 0x800000ff2a2b7221 */ /* 0x000fe80000010100 */
[----:B------:R-:W-:Y:S07]  /*b0a0*/  FFMA R40, R40, R43, R40 ;  /* 0x0000002b28287223 */ /* 0x000fee0000000028 */
.L_x_218:
[----:B------:R-:W-:Y:S05]  /*b0b0*/  BSYNC.RECONVERGENT B1 ;  /* 0x0000000000017941 */ /* 0x000fea0003800200 */
.L_x_216:
        /* <DEDUP_REMOVED lines=11> */
.L_x_220:
[----:B------:R-:W1:Y:S02]  /*b170*/  MUFU.RCP R41, R82 ;  /* 0x0000005200297308 */ /* 0x000e640000001000 */
[----:B-1----:R-:W-:Y:S04]  /*b180*/  FFMA R42, R82, R41, -1 ;  /* 0xbf800000522a7423 */ /* 0x002fe80000000029 */
[----:B------:R-:W-:Y:S04]  /*b190*/  FADD.FTZ R42, -R42, -RZ ;  /* 0x800000ff2a2a7221 */ /* 0x000fe80000010100 */
[----:B------:R-:W-:Y:S07]  /*b1a0*/  FFMA R41, R41, R42, R41 ;  /* 0x0000002a29297223 */ /* 0x000fee0000000029 */
.L_x_221:
[----:B------:R-:W-:Y:S05]  /*b1b0*/  BSYNC.RECONVERGENT B1 ;  /* 0x0000000000017941 */ /* 0x000fea0003800200 */
.L_x_219:
        /* <DEDUP_REMOVED lines=11> */
.L_x_223:
[----:B------:R-:W1:Y:S02]  /*b270*/  MUFU.RCP R42, R79 ;  /* 0x0000004f002a7308 */ /* 0x000e640000001000 */
[----:B-1----:R-:W-:Y:S04]  /*b280*/  FFMA R43, R79, R42, -1 ;  /* 0xbf8000004f2b7423 */ /* 0x002fe8000000002a */
[----:B------:R-:W-:Y:S04]  /*b290*/  FADD.FTZ R43, -R43, -RZ ;  /* 0x800000ff2b2b7221 */ /* 0x000fe80000010100 */
[----:B------:R-:W-:Y:S07]  /*b2a0*/  FFMA R42, R42, R43, R42 ;  /* 0x0000002b2a2a7223 */ /* 0x000fee000000002a */
.L_x_224:
[----:B------:R-:W-:Y:S05]  /*b2b0*/  BSYNC.RECONVERGENT B1 ;  /* 0x0000000000017941 */ /* 0x000fea0003800200 */
.L_x_222:
        /* <DEDUP_REMOVED lines=11> */
.L_x_226:
[----:B------:R-:W1:Y:S02]  /*b370*/  MUFU.RCP R43, R80 ;  /* 0x00000050002b7308 */ /* 0x000e640000001000 */
[----:B-1----:R-:W-:Y:S04]  /*b380*/  FFMA R44, R80, R43, -1 ;  /* 0xbf800000502c7423 */ /* 0x002fe8000000002b */
[----:B------:R-:W-:Y:S04]  /*b390*/  FADD.FTZ R44, -R44, -RZ ;  /* 0x800000ff2c2c7221 */ /* 0x000fe80000010100 */
[----:B------:R-:W-:Y:S07]  /*b3a0*/  FFMA R43, R43, R44, R43 ;  /* 0x0000002c2b2b7223 */ /* 0x000fee000000002b */
.L_x_227:
[----:B------:R-:W-:Y:S05]  /*b3b0*/  BSYNC.RECONVERGENT B1 ;  /* 0x0000000000017941 */ /* 0x000fea0003800200 */
.L_x_225:
        /* <DEDUP_REMOVED lines=11> */
.L_x_229:
[----:B------:R-:W1:Y:S02]  /*b470*/  MUFU.RCP R44, R77 ;  /* 0x0000004d002c7308 */ /* 0x000e640000001000 */
[----:B-1----:R-:W-:Y:S04]  /*b480*/  FFMA R45, R77, R44, -1 ;  /* 0xbf8000004d2d7423 */ /* 0x002fe8000000002c */
[----:B------:R-:W-:Y:S04]  /*b490*/  FADD.FTZ R45, -R45, -RZ ;  /* 0x800000ff2d2d7221 */ /* 0x000fe80000010100 */
[----:B------:R-:W-:Y:S07]  /*b4a0*/  FFMA R44, R44, R45, R44 ;  /* 0x0000002d2c2c7223 */ /* 0x000fee000000002c */
.L_x_230:
[----:B------:R-:W-:Y:S05]  /*b4b0*/  BSYNC.RECONVERGENT B1 ;  /* 0x0000000000017941 */ /* 0x000fea0003800200 */
.L_x_228:
        /* <DEDUP_REMOVED lines=11> */
.L_x_232:
[----:B------:R-:W1:Y:S02]  /*b570*/  MUFU.RCP R45, R56 ;  /* 0x00000038002d7308 */ /* 0x000e640000001000 */
[----:B-1----:R-:W-:Y:S04]  /*b580*/  FFMA R46, R56, R45, -1 ;  /* 0xbf800000382e7423 */ /* 0x002fe8000000002d */
[----:B------:R-:W-:Y:S04]  /*b590*/  FADD.FTZ R46, -R46, -RZ ;  /* 0x800000ff2e2e7221 */ /* 0x000fe80000010100 */
[----:B------:R-:W-:Y:S07]  /*b5a0*/  FFMA R45, R45, R46, R45 ;  /* 0x0000002e2d2d7223 */ /* 0x000fee000000002d */
.L_x_233:
[----:B------:R-:W-:Y:S05]  /*b5b0*/  BSYNC.RECONVERGENT B1 ;  /* 0x0000000000017941 */ /* 0x000fea0003800200 */
.L_x_231:
        /* <DEDUP_REMOVED lines=11> */
.L_x_235:
[----:B------:R-:W1:Y:S02]  /*b670*/  MUFU.RCP R46, R47 ;  /* 0x0000002f002e7308 */ /* 0x000e640000001000 */
[----:B-1----:R-:W-:Y:S04]  /*b680*/  FFMA R49, R47, R46, -1 ;  /* 0xbf8000002f317423 */ /* 0x002fe8000000002e */
[----:B------:R-:W-:Y:S04]  /*b690*/  FADD.FTZ R49, -R49, -RZ ;  /* 0x800000ff31317221 */ /* 0x000fe80000010100 */
[----:B------:R-:W-:Y:S07]  /*b6a0*/  FFMA R46, R46, R49, R46 ;  /* 0x000000312e2e7223 */ /* 0x000fee000000002e */
.L_x_236:
[----:B------:R-:W-:Y:S05]  /*b6b0*/  BSYNC.RECONVERGENT B1 ;  /* 0x0000000000017941 */ /* 0x000fea0003800200 */
.L_x_234:
        /* <DEDUP_REMOVED lines=11> */
.L_x_238:
[----:B------:R-:W1:Y:S02]  /*b770*/  MUFU.RCP R47, R48 ;  /* 0x00000030002f7308 */ /* 0x000e640000001000 */
[----:B-1----:R-:W-:Y:S04]  /*b780*/  FFMA R49, R48, R47, -1 ;  /* 0xbf80000030317423 */ /* 0x002fe8000000002f */
[----:B------:R-:W-:Y:S04]  /*b790*/  FADD.FTZ R50, -R49, -RZ ;  /* 0x800000ff31327221 */ /* 0x000fe80000010100 */
[----:B------:R-:W-:Y:S07]  /*b7a0*/  FFMA R47, R47, R50, R47 ;  /* 0x000000322f2f7223 */ /* 0x000fee000000002f */
.L_x_239:
[----:B------:R-:W-:Y:S05]  /*b7b0*/  BSYNC.RECONVERGENT B1 ;  /* 0x0000000000017941 */ /* 0x000fea0003800200 */
.L_x_237:
        /* <DEDUP_REMOVED lines=11> */
.L_x_241:
[----:B------:R-:W1:Y:S02]  /*b870*/  MUFU.RCP R48, R69 ;  /* 0x0000004500307308 */ /* 0x000e640000001000 */
[----:B-1----:R-:W-:Y:S04]  /*b880*/  FFMA R49, R69, R48, -1 ;  /* 0xbf80000045317423 */ /* 0x002fe80000000030 */
[----:B------:R-:W-:Y:S04]  /*b890*/  FADD.FTZ R49, -R49, -RZ ;  /* 0x800000ff31317221 */ /* 0x000fe80000010100 */
[----:B------:R-:W-:Y:S07]  /*b8a0*/  FFMA R48, R48, R49, R48 ;  /* 0x0000003130307223 */ /* 0x000fee0000000030 */
.L_x_242:
[----:B------:R-:W-:Y:S05]  /*b8b0*/  BSYNC.RECONVERGENT B1 ;  /* 0x0000000000017941 */ /* 0x000fea0003800200 */
.L_x_240:
        /* <DEDUP_REMOVED lines=11> */
.L_x_244:
[----:B------:R-:W1:Y:S02]  /*b970*/  MUFU.RCP R49, R52 ;  /* 0x0000003400317308 */ /* 0x000e640000001000 */
[----:B-1----:R-:W-:Y:S04]  /*b980*/  FFMA R50, R52, R49, -1 ;  /* 0xbf80000034327423 */ /* 0x002fe80000000031 */
[----:B------:R-:W-:Y:S04]  /*b990*/  FADD.FTZ R50, -R50, -RZ ;  /* 0x800000ff32327221 */ /* 0x000fe80000010100 */
[----:B------:R-:W-:Y:S07]  /*b9a0*/  FFMA R49, R49, R50, R49 ;  /* 0x0000003231317223 */ /* 0x000fee0000000031 */
.L_x_245:
[----:B------:R-:W-:Y:S05]  /*b9b0*/  BSYNC.RECONVERGENT B1 ;  /* 0x0000000000017941 */ /* 0x000fea0003800200 */
.L_x_243:
        /* <DEDUP_REMOVED lines=11> */
.L_x_247:
[----:B------:R-:W1:Y:S02]  /*ba70*/  MUFU.RCP R50, R51 ;  /* 0x0000003300327308 */ /* 0x000e640000001000 */
[----:B-1----:R-:W-:Y:S04]  /*ba80*/  FFMA R52, R51, R50, -1 ;  /* 0xbf80000033347423 */ /* 0x002fe80000000032 */
[----:B------:R-:W-:Y:S04]  /*ba90*/  FADD.FTZ R53, -R52, -RZ ;  /* 0x800000ff34357221 */ /* 0x000fe80000010100 */
[----:B------:R-:W-:Y:S07]  /*baa0*/  FFMA R50, R50, R53, R50 ;  /* 0x0000003532327223 */ /* 0x000fee0000000032 */
.L_x_248:
[----:B------:R-:W-:Y:S05]  /*bab0*/  BSYNC.RECONVERGENT B1 ;  /* 0x0000000000017941 */ /* 0x000fea0003800200 */
.L_x_246:
        /* <DEDUP_REMOVED lines=11> */
.L_x_250:
[----:B------:R-:W1:Y:S02]  /*bb70*/  MUFU.RCP R51, R92 ;  /* 0x0000005c00337308 */ /* 0x000e640000001000 */
[----:B-1----:R-:W-:Y:S04]  /*bb80*/  FFMA R52, R92, R51, -1 ;  /* 0xbf8000005c347423 */ /* 0x002fe80000000033 */
[----:B------:R-:W-:Y:S04]  /*bb90*/  FADD.FTZ R52, -R52, -RZ ;  /* 0x800000ff34347221 */ /* 0x000fe80000010100 */
[----:B------:R-:W-:Y:S07]  /*bba0*/  FFMA R51, R51, R52, R51 ;  /* 0x0000003433337223 */ /* 0x000fee0000000033 */
.L_x_251:
[----:B------:R-:W-:Y:S05]  /*bbb0*/  BSYNC.RECONVERGENT B1 ;  /* 0x0000000000017941 */ /* 0x000fea0003800200 */
.L_x_249:
        /* <DEDUP_REMOVED lines=11> */
.L_x_253:
[----:B------:R-:W1:Y:S02]  /*bc70*/  MUFU.RCP R52, R67 ;  /* 0x0000004300347308 */ /* 0x000e640000001000 */
[----:B-1----:R-:W-:Y:S04]  /*bc80*/  FFMA R53, R67, R52, -1 ;  /* 0xbf80000043357423 */ /* 0x002fe80000000034 */
[----:B------:R-:W-:Y:S04]  /*bc90*/  FADD.FTZ R53, -R53, -RZ ;  /* 0x800000ff35357221 */ /* 0x000fe80000010100 */
[----:B------:R-:W-:Y:S07]  /*bca0*/  FFMA R52, R52, R53, R52 ;  /* 0x0000003534347223 */ /* 0x000fee0000000034 */
.L_x_254:
[----:B------:R-:W-:Y:S05]  /*bcb0*/  BSYNC.RECONVERGENT B1 ;  /* 0x0000000000017941 */ /* 0x000fea0003800200 */
.L_x_252:
        /* <DEDUP_REMOVED lines=11> */
.L_x_256:
[----:B------:R-:W1:Y:S02]  /*bd70*/  MUFU.RCP R53, R54 ;  /* 0x0000003600357308 */ /* 0x000e640000001000 */
[----:B-1----:R-:W-:Y:S04]  /*bd80*/  FFMA R56, R54, R53, -1 ;  /* 0xbf80000036387423 */ /* 0x002fe80000000035 */
[----:B------:R-:W-:Y:S04]  /*bd90*/  FADD.FTZ R56, -R56, -RZ ;  /* 0x800000ff38387221 */ /* 0x000fe80000010100 */
[----:B------:R-:W-:Y:S07]  /*bda0*/  FFMA R53, R53, R56, R53 ;  /* 0x0000003835357223 */ /* 0x000fee0000000035 */
.L_x_257:
[----:B------:R-:W-:Y:S05]  /*bdb0*/  BSYNC.RECONVERGENT B1 ;  /* 0x0000000000017941 */ /* 0x000fea0003800200 */
.L_x_255:
        /* <DEDUP_REMOVED lines=11> */
.L_x_259:
[----:B------:R-:W1:Y:S02]  /*be70*/  MUFU.RCP R54, R55 ;  /* 0x0000003700367308 */ /* 0x000e640000001000 */
[----:B-1----:R-:W-:Y:S04]  /*be80*/  FFMA R56, R55, R54, -1 ;  /* 0xbf80000037387423 */ /* 0x002fe80000000036 */
[----:B------:R-:W-:Y:S04]  /*be90*/  FADD.FTZ R57, -R56, -RZ ;  /* 0x800000ff38397221 */ /* 0x000fe80000010100 */
[----:B------:R-:W-:Y:S07]  /*bea0*/  FFMA R54, R54, R57, R54 ;  /* 0x0000003936367223 */ /* 0x000fee0000000036 */
.L_x_260:
[----:B------:R-:W-:Y:S05]  /*beb0*/  BSYNC.RECONVERGENT B1 ;  /* 0x0000000000017941 */ /* 0x000fea0003800200 */
.L_x_258:
        /* <DEDUP_REMOVED lines=11> */
.L_x_262:
[----:B------:R-:W1:Y:S02]  /*bf70*/  MUFU.RCP R55, R100 ;  /* 0x0000006400377308 */ /* 0x000e640000001000 */
[----:B-1----:R-:W-:Y:S04]  /*bf80*/  FFMA R56, R100, R55, -1 ;  /* 0xbf80000064387423 */ /* 0x002fe80000000037 */
[----:B------:R-:W-:Y:S04]  /*bf90*/  FADD.FTZ R56, -R56, -RZ ;  /* 0x800000ff38387221 */ /* 0x000fe80000010100 */
[----:B------:R-:W-:Y:S07]  /*bfa0*/  FFMA R55, R55, R56, R55 ;  /* 0x0000003837377223 */ /* 0x000fee0000000037 */
.L_x_263:
[----:B------:R-:W-:Y:S05]  /*bfb0*/  BSYNC.RECONVERGENT B1 ;  /* 0x0000000000017941 */ /* 0x000fea0003800200 */
.L_x_261:
        /* <DEDUP_REMOVED lines=11> */
.L_x_265:
[----:B------:R-:W1:Y:S02]  /*c070*/  MUFU.RCP R56, R93 ;  /* 0x0000005d00387308 */ /* 0x000e640000001000 */
[----:B-1----:R-:W-:Y:S04]  /*c080*/  FFMA R57, R93, R56, -1 ;  /* 0xbf8000005d397423 */ /* 0x002fe80000000038 */
[----:B------:R-:W-:Y:S04]  /*c090*/  FADD.FTZ R57, -R57, -RZ ;  /* 0x800000ff39397221 */ /* 0x000fe80000010100 */
[----:B------:R-:W-:Y:S07]  /*c0a0*/  FFMA R56, R56, R57, R56 ;  /* 0x0000003938387223 */ /* 0x000fee0000000038 */
.L_x_266:
[----:B------:R-:W-:Y:S05]  /*c0b0*/  BSYNC.RECONVERGENT B1 ;  /* 0x0000000000017941 */ /* 0x000fea0003800200 */
.L_x_264:
        /* <DEDUP_REMOVED lines=11> */
.L_x_268:
[----:B------:R-:W1:Y:S02]  /*c170*/  MUFU.RCP R57, R78 ;  /* 0x0000004e00397308 */ /* 0x000e640000001000 */
[----:B-1----:R-:W-:Y:S04]  /*c180*/  FFMA R58, R78, R57, -1 ;  /* 0xbf8000004e3a7423 */ /* 0x002fe80000000039 */
[----:B------:R-:W-:Y:S04]  /*c190*/  FADD.FTZ R58, -R58, -RZ ;  /* 0x800000ff3a3a7221 */ /* 0x000fe80000010100 */
[----:B------:R-:W-:Y:S07]  /*c1a0*/  FFMA R57, R57, R58, R57 ;  /* 0x0000003a39397223 */ /* 0x000fee0000000039 */
.L_x_269:
[----:B------:R-:W-:Y:S05]  /*c1b0*/  BSYNC.RECONVERGENT B1 ;  /* 0x0000000000017941 */ /* 0x000fea0003800200 */
.L_x_267:
        /* <DEDUP_REMOVED lines=11> */
.L_x_271:
[----:B------:R-:W1:Y:S02]  /*c270*/  MUFU.RCP R58, R59 ;  /* 0x0000003b003a7308 */ /* 0x000e640000001000 */
[----:B-1----:R-:W-:Y:S04]  /*c280*/  FFMA R61, R59, R58, -1 ;  /* 0xbf8000003b3d7423 */ /* 0x002fe8000000003a */
[----:B------:R-:W-:Y:S04]  /*c290*/  FADD.FTZ R61, -R61, -RZ ;  /* 0x800000ff3d3d7221 */ /* 0x000fe80000010100 */
[----:B------:R-:W-:Y:S07]  /*c2a0*/  FFMA R58, R58, R61, R58 ;  /* 0x0000003d3a3a7223 */ /* 0x000fee000000003a */
.L_x_272:
[----:B------:R-:W-:Y:S05]  /*c2b0*/  BSYNC.RECONVERGENT B1 ;  /* 0x0000000000017941 */ /* 0x000fea0003800200 */
.L_x_270:
        /* <DEDUP_REMOVED lines=11> */
.L_x_274:
[----:B------:R-:W1:Y:S02]  /*c370*/  MUFU.RCP R59, R60 ;  /* 0x0000003c003b7308 */ /* 0x000e640000001000 */
[----:B-1----:R-:W-:Y:S04]  /*c380*/  FFMA R61, R60, R59, -1 ;  /* 0xbf8000003c3d7423 */ /* 0x002fe8000000003b */
[----:B------:R-:W-:Y:S04]  /*c390*/  FADD.FTZ R62, -R61, -RZ ;  /* 0x800000ff3d3e7221 */ /* 0x000fe80000010100 */
[----:B------:R-:W-:Y:S07]  /*c3a0*/  FFMA R59, R59, R62, R59 ;  /* 0x0000003e3b3b7223 */ /* 0x000fee000000003b */
.L_x_275:
[----:B------:R-:W-:Y:S05]  /*c3b0*/  BSYNC.RECONVERGENT B1 ;  /* 0x0000000000017941 */ /* 0x000fea0003800200 */
.L_x_273:
        /* <DEDUP_REMOVED lines=11> */
.L_x_277:
[----:B------:R-:W1:Y:S02]  /*c470*/  MUFU.RCP R60, R95 ;  /* 0x0000005f003c7308 */ /* 0x000e640000001000 */
[----:B-1----:R-:W-:Y:S04]  /*c480*/  FFMA R61, R95, R60, -1 ;  /* 0xbf8000005f3d7423 */ /* 0x002fe8000000003c */
[----:B------:R-:W-:Y:S04]  /*c490*/  FADD.FTZ R61, -R61, -RZ ;  /* 0x800000ff3d3d7221 */ /* 0x000fe80000010100 */
[----:B------:R-:W-:Y:S07]  /*c4a0*/  FFMA R60, R60, R61, R60 ;  /* 0x0000003d3c3c7223 */ /* 0x000fee000000003c */
.L_x_278:
[----:B------:R-:W-:Y:S05]  /*c4b0*/  BSYNC.RECONVERGENT B1 ;  /* 0x0000000000017941 */ /* 0x000fea0003800200 */
.L_x_276:
        /* <DEDUP_REMOVED lines=11> */
.L_x_280:
[----:B------:R-:W1:Y:S02]  /*c570*/  MUFU.RCP R61, R90 ;  /* 0x0000005a003d7308 */ /* 0x000e640000001000 */
[----:B-1----:R-:W-:Y:S04]  /*c580*/  FFMA R62, R90, R61, -1 ;  /* 0xbf8000005a3e7423 */ /* 0x002fe8000000003d */
[----:B------:R-:W-:Y:S04]  /*c590*/  FADD.FTZ R62, -R62, -RZ ;  /* 0x800000ff3e3e7221 */ /* 0x000fe80000010100 */
[----:B------:R-:W-:Y:S07]  /*c5a0*/  FFMA R61, R61, R62, R61 ;  /* 0x0000003e3d3d7223 */ /* 0x000fee000000003d */
.L_x_281:
[----:B------:R-:W-:Y:S05]  /*c5b0*/  BSYNC.RECONVERGENT B1 ;  /* 0x0000000000017941 */ /* 0x000fea0003800200 */
.L_x_279:
        /* <DEDUP_REMOVED lines=11> */
.L_x_283:
[----:B------:R-:W1:Y:S02]  /*c670*/  MUFU.RCP R62, R63 ;  /* 0x0000003f003e7308 */ /* 0x000e640000001000 */
[----:B-1----:R-:W-:Y:S04]  /*c680*/  FFMA R64, R63, R62, -1 ;  /* 0xbf8000003f407423 */ /* 0x002fe8000000003e */
[----:B------:R-:W-:Y:S04]  /*c690*/  FADD.FTZ R67, -R64, -RZ ;  /* 0x800000ff40437221 */ /* 0x000fe80000010100 */
[----:B------:R-:W-:Y:S07]  /*c6a0*/  FFMA R62, R62, R67, R62 ;  /* 0x000000433e3e7223 */ /* 0x000fee000000003e */
.L_x_284:
[----:B------:R-:W-:Y:S05]  /*c6b0*/  BSYNC.RECONVERGENT B1 ;  /* 0x0000000000017941 */ /* 0x000fea0003800200 */
.L_x_282:
        /* <DEDUP_REMOVED lines=11> */
.L_x_286:
[----:B------:R-:W1:Y:S02]  /*c770*/  MUFU.RCP R63, R66 ;  /* 0x00000042003f7308 */ /* 0x000e640000001000 */
[----:B-1----:R-:W-:Y:S04]  /*c780*/  FFMA R64, R66, R63, -1 ;  /* 0xbf80000042407423 */ /* 0x002fe8000000003f */
[----:B------:R-:W-:Y:S04]  /*c790*/  FADD.FTZ R64, -R64, -RZ ;  /* 0x800000ff40407221 */ /* 0x000fe80000010100 */
[----:B------:R-:W-:Y:S07]  /*c7a0*/  FFMA R63, R63, R64, R63 ;  /* 0x000000403f3f7223 */ /* 0x000fee000000003f */
.L_x_287:
[----:B------:R-:W-:Y:S05]  /*c7b0*/  BSYNC.RECONVERGENT B1 ;  /* 0x0000000000017941 */ /* 0x000fea0003800200 */
.L_x_285:
        /* <DEDUP_REMOVED lines=9> */
[----:B------:R-:W-:Y:S05]  /*c850*/  BRA `(.L_x_290) ;  /* 0x0000000000107947 */ /* 0x000fea0003800000 */
.L_x_289:
[----:B------:R-:W1:Y:S02]  /*c860*/  MUFU.RCP R64, R65 ;  /* 0x0000004100407308 */ /* 0x000e640000001000 */
[----:B-1----:R-:W-:Y:S04]  /*c870*/  FFMA R66, R65, R64, -1 ;  /* 0xbf80000041427423 */ /* 0x002fe80000000040 */
[----:B------:R-:W-:Y:S04]  /*c880*/  FADD.FTZ R67, -R66, -RZ ;  /* 0x800000ff42437221 */ /* 0x000fe80000010100 */
[----:B------:R-:W-:Y:S07]  /*c890*/  FFMA R64, R64, R67, R64 ;  /* 0x0000004340407223 */ /* 0x000fee0000000040 */
.L_x_290:
[----:B------:R-:W-:Y:S05]  /*c8a0*/  BSYNC.RECONVERGENT B1 ;  /* 0x0000000000017941 */ /* 0x000fea0003800200 */
.L_x_288:
[----:B------:R-:W-:Y:S01]  /*c8b0*/  F2FP.F16.F32.PACK_AB R78, R6, R5 ;  /* 0x00000005064e723e */ /* 0x000fe200000000ff */
[----:B------:R-:W-:Y:S05]  /*c8c0*/  WARPSYNC.ALL ;  /* 0x0000000000007948 */ /* 0x000fea0003800000 */
[----:B------:R-:W-:Y:S01]  /*c8d0*/  F2FP.F16.F32.PACK_AB R6, R14, R13 ;  /* 0x0000000d0e06723e */ /* 0x000fe200000000ff */
[----:B------:R-:W-:Y:S01]  /*c8e0*/  BSSY.RECONVERGENT B0, `(.L_x_291) ;  /* 0x000004e000007945 */ /* 0x000fe20003800200 */
[----:B------:R-:W-:Y:S01]  /*c8f0*/  F2FP.F16.F32.PACK_AB R13, R28, R27 ;  /* 0x0000001b1c0d723e */ /* 0x000fe200000000ff */
[----:B------:R-:W-:Y:S01]  /*c900*/  IMAD.U32 R28, RZ, RZ, UR43 ;  /* 0x0000002bff1c7e24 */ /* 0x000fe2000f8e00ff */
[----:B------:R-:W-:Y:S01]  /*c910*/  F2FP.F16.F32.PACK_AB R77, R4, R3 ;  /* 0x00000003044d723e */ /* 0x000fe200000000ff */
[----:B------:R-:W-:Y:S01]  /*c920*/  IMAD.MOV.U32 R3, RZ, RZ, 0x10 ;  /* 0x00000010ff037424 */ /* 0x000fe200078e00ff */
[----:B------:R-:W-:Y:S01]  /*c930*/  F2FP.F16.F32.PACK_AB R14, R30, R29 ;  /* 0x0000001d1e0e723e */ /* 0x000fe200000000ff */
[----:B------:R-:W-:Y:S01]  /*c940*/  IMAD R29, R28, 0x2000, R225 ;  /* 0x000020001c1d7824 */ /* 0x000fe200078e02e1 */
[----:B------:R-:W-:Y:S02]  /*c950*/  ISETP.NE.U32.AND P0, PT, R226, 0x1, PT ;  /* 0x00000001e200780c */ /* 0x000fe40003f05070 */
[----:B------:R-:W-:Y:S02]  /*c960*/  F2FP.F16.F32.PACK_AB R79, R8, R7 ;  /* 0x00000007084f723e */ /* 0x000fe400000000ff */
[----:B------:R-:W-:Y:S02]  /*c970*/  F2FP.F16.F32.PACK_AB R7, R16, R15 ;  /* 0x0000000f1007723e */ /* 0x000fe400000000ff */
[----:B------:R-:W-:Y:S02]  /*c980*/  F2FP.F16.F32.PACK_AB R15, R32, R31 ;  /* 0x0000001f200f723e */ /* 0x000fe400000000ff */
[----:B------:R-:W-:Y:S02]  /*c990*/  LEA R32, R29, UR41, 0x1 ;  /* 0x000000291d207c11 */ /* 0x000fe4000f8e08ff */
[----:B------:R-:W-:Y:S02]  /*c9a0*/  SEL R3, R3, 0xfffffff0, P0 ;  /* 0xfffffff003037807 */ /* 0x000fe40000000000 */
[----:B------:R-:W-:Y:S02]  /*c9b0*/  F2FP.F16.F32.PACK_AB R76, R2, R0 ;  /* 0x00000000024c723e */ /* 0x000fe400000000ff */
[----:B------:R-:W-:Y:S01]  /*c9c0*/  F2FP.F16.F32.PACK_AB R16, R34, R33 ;  /* 0x000000212210723e */ /* 0x000fe200000000ff */
[--C-:B------:R-:W-:Y:S01]  /*c9d0*/  IMAD.IADD R33, R3, 0x1, R32.reuse ;  /* 0x0000000103217824 */ /* 0x100fe200078e0220 */
[----:B------:R-:W-:Y:S01]  /*c9e0*/  F2FP.F16.F32.PACK_AB R4, R10, R9 ;  /* 0x000000090a04723e */ /* 0x000fe200000000ff */
[----:B------:R1:W-:Y:S01]  /*c9f0*/  STS.128 [R32+0x400], R76 ;  /* 0x0004004c20007388 */ /* 0x0003e20000000c00 */
[----:B------:R-:W-:Y:S01]  /*ca00*/  F2FP.F16.F32.PACK_AB R5, R12, R11 ;  /* 0x0000000b0c05723e */ /* 0x000fe200000000ff */
[----:B------:R-:W-:Y:S01]  /*ca10*/  VIADD R34, R32, 0x400 ;  /* 0x0000040020227836 */ /* 0x000fe20000000000 */
[----:B------:R-:W-:Y:S02]  /*ca20*/  F2FP.F16.F32.PACK_AB R8, R18, R17 ;  /* 0x000000111208723e */ /* 0x000fe400000000ff */
[----:B------:R-:W-:Y:S01]  /*ca30*/  F2FP.F16.F32.PACK_AB R17, R36, R35 ;  /* 0x000000232411723e */ /* 0x000fe200000000ff */
[----:B------:R1:W-:Y:S01]  /*ca40*/  STS.128 [R33+0x400], R4 ;  /* 0x0004000421007388 */ /* 0x0003e20000000c00 */
[----:B------:R-:W-:Y:S01]  /*ca50*/  F2FP.F16.F32.PACK_AB R9, R20, R19 ;  /* 0x000000131409723e */ /* 0x000fe200000000ff */
[----:B------:R-:W-:Y:S01]  /*ca60*/  IMAD R36, R224, 0x10, R32 ;  /* 0x00000010e0247824 */ /* 0x000fe200078e0220 */
[----:B------:R-:W-:Y:S01]  /*ca70*/  F2FP.F16.F32.PACK_AB R10, R22, R21 ;  /* 0x00000015160a723e */ /* 0x000fe200000000ff */
[----:B------:R-:W-:Y:S01]  /*ca80*/  IMAD R34, R223, 0x10, R34 ;  /* 0x00000010df227824 */ /* 0x000fe200078e0222 */
[----:B------:R-:W-:Y:S01]  /*ca90*/  F2FP.F16.F32.PACK_AB R11, R24, R23 ;  /* 0x00000017180b723e */ /* 0x000fe200000000ff */
[----:B------:R-:W-:Y:S01]  /*caa0*/  IMAD.IADD R35, R3, 0x1, R36 ;  /* 0x0000000103237824 */ /* 0x000fe200078e0224 */
[----:B------:R-:W-:Y:S02]  /*cab0*/  F2FP.F16.F32.PACK_AB R12, R26, R25 ;  /* 0x000000191a0c723e */ /* 0x000fe400000000ff */
[----:B------:R-:W-:Y:S01]  /*cac0*/  F2FP.F16.F32.PACK_AB R18, R38, R37 ;  /* 0x000000252612723e */ /* 0x000fe200000000ff */
[----:B------:R1:W-:Y:S01]  /*cad0*/  STS.128 [R36+0x400], R8 ;  /* 0x0004000824007388 */ /* 0x0003e20000000c00 */
[----:B------:R-:W-:Y:S01]  /*cae0*/  F2FP.F16.F32.PACK_AB R19, R40, R39 ;  /* 0x000000272813723e */ /* 0x000fe200000000ff */
[----:B------:R-:W-:Y:S01]  /*caf0*/  IMAD R37, R223, 0x10, R32 ;  /* 0x00000010df257824 */ /* 0x000fe200078e0220 */
[----:B------:R-:W-:Y:S01]  /*cb00*/  F2FP.F16.F32.PACK_AB R20, R42, R41 ;  /* 0x000000292a14723e */ /* 0x000fe200000000ff */
[----:B------:R1:W-:Y:S01]  /*cb10*/  STS.128 [R35+0x400], R12 ;  /* 0x0004000c23007388 */ /* 0x0003e20000000c00 */
[--C-:B------:R-:W-:Y:S01]  /*cb20*/  IMAD R38, R224, 0x10, R34.reuse ;  /* 0x00000010e0267824 */ /* 0x100fe200078e0222 */
[----:B------:R-:W-:Y:S01]  /*cb30*/  F2FP.F16.F32.PACK_AB R21, R44, R43 ;  /* 0x0000002b2c15723e */ /* 0x000fe200000000ff */
[C---:B------:R-:W-:Y:S01]  /*cb40*/  IMAD.IADD R34, R3.reuse, 0x1, R34 ;  /* 0x0000000103227824 */ /* 0x040fe200078e0222 */
[----:B------:R1:W-:Y:S01]  /*cb50*/  STS.128 [R37+0x400], R16 ;  /* 0x0004001025007388 */ /* 0x0003e20000000c00 */
[----:B------:R-:W-:Y:S01]  /*cb60*/  F2FP.F16.F32.PACK_AB R22, R46, R45 ;  /* 0x0000002d2e16723e */ /* 0x000fe200000000ff */
[----:B------:R-:W-:Y:S01]  /*cb70*/  IMAD.IADD R3, R3, 0x1, R38 ;  /* 0x0000000103037824 */ /* 0x000fe200078e0226 */
[----:B------:R-:W-:Y:S02]  /*cb80*/  F2FP.F16.F32.PACK_AB R23, R48, R47 ;  /* 0x0000002f3017723e */ /* 0x000fe400000000ff */
[----:B------:R-:W-:Y:S02]  /*cb90*/  F2FP.F16.F32.PACK_AB R24, R50, R49 ;  /* 0x000000313218723e */ /* 0x000fe400000000ff */
[----:B------:R-:W-:Y:S01]  /*cba0*/  F2FP.F16.F32.PACK_AB R25, R52, R51 ;  /* 0x000000333419723e */ /* 0x000fe200000000ff */
[----:B------:R1:W-:Y:S01]  /*cbb0*/  STS.128 [R34], R20 ;  /* 0x0000001422007388 */ /* 0x0003e20000000c00 */
[----:B------:R-:W-:Y:S02]  /*cbc0*/  F2FP.F16.F32.PACK_AB R26, R54, R53 ;  /* 0x00000035361a723e */ /* 0x000fe400000000ff */
[----:B------:R-:W-:Y:S02]  /*cbd0*/  F2FP.F16.F32.PACK_AB R27, R56, R55 ;  /* 0x00000037381b723e */ /* 0x000fe400000000ff */
[----:B------:R-:W-:Y:S02]  /*cbe0*/  F2FP.F16.F32.PACK_AB R28, R58, R57 ;  /* 0x000000393a1c723e */ /* 0x000fe400000000ff */
[----:B------:R-:W-:Y:S01]  /*cbf0*/  F2FP.F16.F32.PACK_AB R29, R60, R59 ;  /* 0x0000003b3c1d723e */ /* 0x000fe200000000ff */
[----:B------:R1:W-:Y:S01]  /*cc00*/  STS.128 [R38], R24 ;  /* 0x0000001826007388 */ /* 0x0003e20000000c00 */
[----:B------:R-:W-:Y:S02]  /*cc10*/  F2FP.F16.F32.PACK_AB R30, R62, R61 ;  /* 0x0000003d3e1e723e */ /* 0x000fe400000000ff */
[----:B------:R-:W-:Y:S02]  /*cc20*/  F2FP.F16.F32.PACK_AB R31, R64, R63 ;  /* 0x0000003f401f723e */ /* 0x000fe400000000ff */
[----:B------:R-:W-:Y:S03]  /*cc30*/  ISETP.NE.AND P0, PT, R227, RZ, PT ;  /* 0x000000ffe300720c */ /* 0x000fe60003f05270 */
[----:B------:R1:W-:Y:S01]  /*cc40*/  STS.128 [R3], R28 ;  /* 0x0000001c03007388 */ /* 0x0003e20000000c00 */
[----:B------:R-:W-:Y:S01]  /*cc50*/  @!PT LDS RZ, [RZ] ;  /* 0x00000000fffff984 */ /* 0x000fe20000000800 */
[----:B------:R-:W-:Y:S01]  /*cc60*/  @!PT LDS RZ, [RZ] ;  /* 0x00000000fffff984 */ /* 0x000fe20000000800 */
[----:B------:R-:W-:Y:S01]  /*cc70*/  @!PT LDS RZ, [RZ] ;  /* 0x00000000fffff984 */ /* 0x000fe20000000800 */
[----:B------:R-:W-:Y:S01]  /*cc80*/  @!PT LDS RZ, [RZ] ;  /* 0x00000000fffff984 */ /* 0x000fe20000000800 */
[----:B------:R2:W-:Y:S06]  /*cc90*/  MEMBAR.ALL.CTA ;  /* 0x0000000000007992 */ /* 0x0005ec0000008000 */
[----:B--2---:R-:W2:Y:S02]  /*cca0*/  FENCE.VIEW.ASYNC.S ;  /* 0x00000000000073c6 */ /* 0x004ea40000000000 */
[----:B--2---:R-:W-:Y:S06]  /*ccb0*/  BAR.SYNC.DEFER_BLOCKING 0x1, 0x80 ;  /* 0x0042000000007b1d */ /* 0x004fec0000010000 */
[----:B------:R-:W-:Y:S05]  /*ccc0*/  @P0 BRA `(.L_x_292) ;  /* 0x00000000003c0947 */ /* 0x000fea0003800000 */
[----:B------:R-:W-:Y:S01]  /*ccd0*/  UIADD3 UR8, UP0, UPT, UR46, 0x680, URZ ;  /* 0x000006802e087890 */ /* 0x000fe2000ff1e0ff */
[----:B------:R-:W-:Y:S01]  /*cce0*/  R2UR UR6, R207 ;  /* 0x00000000cf0672ca */ /* 0x000fe200000e0000 */
[----:B------:R-:W-:Y:S01]  /*ccf0*/  ULEA UR4, UR43, UR41, 0xe ;  /* 0x000000292b047291 */ /* 0x000fe2000f8e70ff */
[----:B------:R-:W-:Y:S01]  /*cd00*/  PLOP3.LUT P0, PT, PT, PT, PT, 0x80, 0x8 ;  /* 0x000000000008781c */ /* 0x000fe20003f0f070 */
[----:B------:R-:W-:Y:S01]  /*cd10*/  UIADD3.X UR9, UPT, UPT, URZ, UR47, URZ, UP0, !UPT ;  /* 0x0000002fff097290 */ /* 0x000fe200087fe4ff */
[----:B------:R-:W-:Y:S01]  /*cd20*/  IMAD.IADD R70, R209, 0x1, R70 ;  /* 0x00000001d1467824 */ /* 0x000fe200078e0246 */
[----:B------:R-:W-:Y:S11]  /*cd30*/  UIADD3 UR4, UPT, UPT, UR4, 0x400, URZ ;  /* 0x0000040004047890 */ /* 0x000ff6000fffe0ff */
[----:B------:R-:W-:Y:S01]  /*cd40*/  @!UPT UIADD3 URZ, UPT, UPT, URZ, URZ, URZ ;  /* 0x000000fffffff290 */ /* 0x000fe2000fffe0ff */
.L_x_293:
[----:B------:R-:W-:Y:S02]  /*cd50*/  PLOP3.LUT P1, PT, P1, P0, PT, 0xf2, 0x2f ;  /* 0x00000000002f781c */ /* 0x000fe40000f21e72 */
[----:B------:R-:W-:Y:S01]  /*cd60*/  @P0 R2UR P1, UR5, R70 ;  /* 0x00000000460502ca */ /* 0x000fe20000020000 */
[----:B------:R-:W-:Y:S07]  /*cd70*/  UMOV UR7, UR36 ;  /* 0x0000002400077c82 */ /* 0x000fee0008000000 */
[----:B------:R-:W-:Y:S05]  /*cd80*/  @P0 PLOP3.LUT P0, PT, P1, PT, PT, 0x80, 0x8 ;  /* 0x000000000008081c */ /* 0x000fea0000f0f070 */
[----:B------:R2:W-:Y:S08]  /*cd90*/  UTMASTG.3D [UR4], [UR8] ;  /* 0x00000004080073b5 */ /* 0x0005f00008010000 */
[----:B--2---:R-:W-:Y:S05]  /*cda0*/  @P0 BRA.U.ANY `(.L_x_293) ;  /* 0xfffffffd00e80947 */ /* 0x004fea000393ffff */
[----:B------:R0:W-:Y:S02]  /*cdb0*/  UTMACMDFLUSH ;  /* 0x00000000000079b7 */ /* 0x0001e40000000000 */
.L_x_292:
[----:B------:R-:W-:Y:S05]  /*cdc0*/  BSYNC.RECONVERGENT B0 ;  /* 0x0000000000007941 */ /* 0x000fea0003800200 */
.L_x_291:
[----:B------:R-:W-:Y:S01]  /*cdd0*/  UIADD3 UR43, UPT, UPT, UR43, 0x1, URZ ;  /* 0x000000012b2b7890 */ /* 0x000fe2000fffe0ff */
[----:B------:R-:W-:Y:S01]  /*cde0*/  ISETP.NE.AND P0, PT, R227, RZ, PT ;  /* 0x000000ffe300720c */ /* 0x000fe20003f05270 */
[----:B------:R-:W-:Y:S02]  /*cdf0*/  BSSY.RECONVERGENT B0, `(.L_x_294) ;  /* 0x0000007000007945 */ /* 0x000fe40003800200 */
[----:B------:R-:W-:Y:S04]  /*ce00*/  UISETP.NE.AND UP0, UPT, UR43, 0x4, UPT ;  /* 0x000000042b00788c */ /* 0x000fe8000bf05270 */
[----:B------:R-:W-:Y:S02]  /*ce10*/  USEL UR4, URZ, 0x1, UP0 ;  /* 0x00000001ff047887 */ /* 0x000fe40008000000 */
[----:B------:R-:W-:Y:S02]  /*ce20*/  USEL UR43, UR43, URZ, UP0 ;  /* 0x000000ff2b2b7287 */ /* 0x000fe40008000000 */
[----:B------:R-:W-:Y:S02]  /*ce30*/  ULOP3.LUT UR44, UR44, UR4, URZ, 0x3c, !UPT ;  /* 0x000000042c2c7292 */ /* 0x000fe4000f8e3cff */
[----:B------:R-:W-:Y:S10]  /*ce40*/  @P0 BRA `(.L_x_295) ;  /* 0x0000000000040947 */ /* 0x000ff40003800000 */
[----:B------:R-:W-:Y:S04]  /*ce50*/  DEPBAR.LE SB0, 0x1 ;  /* 0x000080400000791a */ /* 0x000fe80000000000 */
.L_x_295:
[----:B------:R-:W-:Y:S05]  /*ce60*/  BSYNC.RECONVERGENT B0 ;  /* 0x0000000000007941 */ /* 0x000fea0003800200 */
.L_x_294:
[----:B------:R-:W-:Y:S01]  /*ce70*/  BAR.SYNC.DEFER_BLOCKING 0x1, 0x80 ;  /* 0x0042000000007b1d */ /* 0x000fe20000010000 */
[----:B------:R-:W-:Y:S01]  /*ce80*/  ISETP.NE.AND P3, PT, R231, RZ, PT ;  /* 0x000000ffe700720c */ /* 0x000fe20003f65270 */
[----:B------:R-:W-:Y:S05]  /*ce90*/  VIADD R214, R214, 0x1 ;  /* 0x00000001d6d67836 */ /* 0x000fea0000000000 */
[----:B------:R-:W-:Y:S01]  /*cea0*/  ISETP.GE.U32.AND P0, PT, R214, 0x2, PT ;  /* 0x00000002d600780c */ /* 0x000fe20003f06070 */
[----:B------:R-:W-:Y:S11]  /*ceb0*/  BSSY.RECONVERGENT B0, `(.L_x_296) ;  /* 0x000000b000007945 */ /* 0x000ff60003800200 */
[----:B------:R-:W-:Y:S01]  /*cec0*/  @!UPT UIADD3 URZ, UPT, UPT, URZ, URZ, URZ ;  /* 0x000000fffffff290 */ /* 0x000fe2000fffe0ff */
[----:B------:R-:W-:Y:S05]  /*ced0*/  @!P0 BRA `(.L_x_297) ;  /* 0x0000000000208947 */ /* 0x000fea0003800000 */
[C---:B-1----:R-:W-:Y:S01]  /*cee0*/  @!P3 LEA R3, R220.reuse, UR41, 0x3 ;  /* 0x00000029dc03bc11 */ /* 0x042fe2000f8e18ff */
[----:B------:R-:W-:Y:S02]  /*cef0*/  IMAD.U32 R0, RZ, RZ, UR37 ;  /* 0x00000025ff007e24 */ /* 0x000fe4000f8e00ff */
[----:B------:R-:W-:Y:S02]  /*cf00*/  VIADD R220, R220, 0x1 ;  /* 0x00000001dcdc7836 */ /* 0x000fe40000000000 */
[----:B------:R-:W-:Y:S03]  /*cf10*/  @!P3 VIADD R3, R3, 0x50 ;  /* 0x000000500303b836 */ /* 0x000fe60000000000 */
[----:B------:R-:W-:Y:S02]  /*cf20*/  ISETP.NE.AND P0, PT, R220, 0x4, PT ;  /* 0x00000004dc00780c */ /* 0x000fe40003f05270 */
[----:B------:R-:W-:Y:S02]  /*cf30*/  @!P3 PRMT R0, R0, 0x654, R3 ;  /* 0x000006540000b816 */ /* 0x000fe40000000003 */
[----:B------:R-:W-:Y:S02]  /*cf40*/  SEL R220, R220, RZ, P0 ;  /* 0x000000ffdcdc7207 */ /* 0x000fe40000000000 */
[----:B------:R2:W-:Y:S07]  /*cf50*/  @!P3 SYNCS.ARRIVE.TRANS64.RED.A1T0 RZ, [R0+URZ], RZ ;  /* 0x000000ff00ffb9a7 */ /* 0x0005ee00081004ff */
.L_x_297:
[----:B------:R-:W-:Y:S05]  /*cf60*/  BSYNC.RECONVERGENT B0 ;  /* 0x0000000000007941 */ /* 0x000fea0003800200 */
.L_x_296:
[C---:B------:R-:W-:Y:S01]  /*cf70*/  ISETP.EQ.OR P2, PT, R72.reuse, 0x3, P3 ;  /* 0x000000034800780c */ /* 0x040fe20001f42670 */
[----:B------:R-:W-:Y:S01]  /*cf80*/  VIADD R72, R72, 0x1 ;  /* 0x0000000148487836 */ /* 0x000fe20000000000 */
[----:B------:R-:W-:Y:S04]  /*cf90*/  SEL R215, R215, 0x1, P3 ;  /* 0x00000001d7d77807 */ /* 0x000fe80001800000 */
[----:B------:R-:W-:Y:S07]  /*cfa0*/  ISETP.NE.AND P0, PT, R72, 0x4, PT ;  /* 0x000000044800780c */ /* 0x000fee0003f05270 */
[----:B-1----:R-:W-:Y:S02]  /*cfb0*/  @!P2 LEA R3, R212, UR41, 0x3 ;  /* 0x00000029d403ac11 */ /* 0x002fe4000f8e18ff */
[----:B--2---:R-:W-:Y:S04]  /*cfc0*/  @!P2 SHF.L.U32 R0, R216, 0x1f, RZ ;  /* 0x0000001fd800a819 */ /* 0x004fe800000006ff */
[----:B------:R-:W1:Y:S02]  /*cfd0*/  @!P2 SYNCS.PHASECHK.TRANS64.TRYWAIT P1, [R3+URZ+0x30], R0 ;  /* 0x000030000300a5a7 */ /* 0x000e6400080211ff */
[----:B-1----:R-:W-:Y:S01]  /*cfe0*/  @!P2 SEL R215, RZ, 0x1, !P1 ;  /* 0x00000001ffd7a807 */ /* 0x002fe20004800000 */
[----:B------:R-:W-:Y:S06]  /*cff0*/  @P0 BRA `(.L_x_298) ;  /* 0xffffff8400d40947 */ /* 0x000fec000383ffff */
[----:B------:R-:W-:Y:S01]  /*d000*/  ISETP.NE.AND P3, PT, R230, RZ, PT ;  /* 0x000000ffe600720c */ /* 0x000fe20003f65270 */
[----:B------:R-:W-:Y:S01]  /*d010*/  UIADD3 UR42, UPT, UPT, UR42, 0x4, URZ ;  /* 0x000000042a2a7890 */ /* 0x000fe2000fffe0ff */
[----:B------:R-:W-:Y:S01]  /*d020*/  ISETP.NE.AND P0, PT, R208, 0x2, PT ;  /* 0x00000002d000780c */ /* 0x000fe20003f05270 */
[----:B------:R-:W-:Y:S02]  /*d030*/  IMAD.IADD R18, R218, 0x1, R171 ;  /* 0x00000001da127824 */ /* 0x000fe400078e02ab */
[----:B------:R-:W-:Y:S01]  /*d040*/  IMAD.IADD R19, R217, 0x1, R204 ;  /* 0x00000001d9137824 */ /* 0x000fe200078e02cc */
[----:B------:R-:W-:Y:S02]  /*d050*/  SEL R0, RZ, 0x1, P0 ;  /* 0x00000001ff007807 */ /* 0x000fe40000000000 */
[----:B------:R-:W-:Y:S02]  /*d060*/  SEL R208, R208, RZ, P0 ;  /* 0x000000ffd0d07207 */ /* 0x000fe40000000000 */
[----:B------:R-:W-:-:S03]  /*d070*/  LOP3.LUT R221, R221, R0, RZ, 0x3c, !PT ;  /* 0x00000000dddd7212 */ /* 0x000fc600078e3cff */
[----:B------:R-:W-:Y:S01]  /*d080*/  @P3 R2UR UR36, R219 ;  /* 0x00000000db2432ca */ /* 0x000fe200000e0000 */
[----:B------:R-:W-:-:S14]  /*d090*/  @P3 BRA `(.L_x_299) ;  /* 0xffffff7800443947 */ /* 0x000fdc000383ffff */
[----:B------:R-:W-:-:S09]  /*d0a0*/  UISETP.NE.AND UP0, UPT, UR45, URZ, UPT ;  /* 0x000000ff2d00728c */ /* 0x000fd2000bf05270 */
[----:B------:R-:W-:Y:S05]  /*d0b0*/  BRA.U !UP0, `(.L_x_300) ;  /* 0x0000000108487547 */ /* 0x000fea000b800000 */
[----:B------:R-:W1:Y:S02]  /*d0c0*/  LDCU.64 UR4, c[0x0][0x890] ;  /* 0x00011200ff0477ac */ /* 0x000e640008000a00 */
[----:B-1----:R-:W-:-:S04]  /*d0d0*/  UISETP.NE.U32.AND UP0, UPT, UR4, URZ, UPT ;  /* 0x000000ff0400728c */ /* 0x002fc8000bf05070 */
[----:B------:R-:W-:-:S09]  /*d0e0*/  UISETP.NE.AND.EX UP0, UPT, UR5, URZ, UPT, UP0 ;  /* 0x000000ff0500728c */ /* 0x000fd2000bf05300 */
[----:B------:R-:W-:Y:S05]  /*d0f0*/  BRA.U UP0, `(.L_x_301) ;  /* 0x00000001000c7547 */ /* 0x000fea000b800000 */
[----:B------:R-:W-:-:S13]  /*d100*/  FSETP.NEU.AND P0, PT, R127, RZ, PT ;  /* 0x000000ff7f00720b */ /* 0x000fda0003f0d000 */
[----:B------:R-:W-:Y:S05]  /*d110*/  @!P0 EXIT ;  /* 0x000000000000894d */ /* 0x000fea0003800000 */
[----:B------:R-:W-:Y:S05]  /*d120*/  BRA `(.L_x_300) ;  /* 0x00000000002c7947 */ /* 0x000fea0003800000 */
.L_x_301:
[----:B------:R-:W-:Y:S01]  /*d130*/  ISETP.NE.AND P0, PT, R206, RZ, PT ;  /* 0x000000ffce00720c */ /* 0x000fe20003f05270 */
[----:B------:R-:W-:-:S12]  /*d140*/  BSSY.RECONVERGENT B0, `(.L_x_300) ;  /* 0x0000009000007945 */ /* 0x000fd80003800200 */
[----:B------:R-:W-:Y:S05]  /*d150*/  @P0 BRA `(.L_x_302) ;  /* 0x0000000000140947 */ /* 0x000fea0003800000 */
[----:B------:R-:W1:Y:S02]  /*d160*/  LDCU.64 UR4, c[0x0][0x888] ;  /* 0x00011100ff0477ac */ /* 0x000e640008000a00 */
[----:B-1----:R-:W-:-:S04]  /*d170*/  ISETP.NE.U32.AND P0, PT, RZ, UR4, PT ;  /* 0x00000004ff007c0c */ /* 0x002fc8000bf05070 */
[----:B------:R-:W-:-:S13]  /*d180*/  ISETP.NE.AND.EX P0, PT, RZ, UR5, PT, P0 ;  /* 0x00000005ff007c0c */ /* 0x000fda000bf05300 */
[----:B------:R-:W-:Y:S05]  /*d190*/  @!P0 EXIT ;  /* 0x000000000000894d */ /* 0x000fea0003800000 */
[----:B------:R-:W-:Y:S05]  /*d1a0*/  BRA `(.L_x_303) ;  /* 0x0000000000087947 */ /* 0x000fea0003800000 */
.L_x_302:
[----:B------:R-:W-:-:S13]  /*d1b0*/  FSETP.NEU.AND P0, PT, R127, RZ, PT ;  /* 0x000000ff7f00720b */ /* 0x000fda0003f0d000 */
[----:B------:R-:W-:Y:S05]  /*d1c0*/  @!P0 EXIT ;  /* 0x000000000000894d */ /* 0x000fea0003800000 */
.L_x_303:
[----:B------:R-:W-:Y:S05]  /*d1d0*/  BSYNC.RECONVERGENT B0 ;  /* 0x0000000000007941 */ /* 0x000fea0003800200 */
.L_x_300:
[----:B------:R-:W-:Y:S01]  /*d1e0*/  LEA R3, R220, UR41, 0x3 ;  /* 0x00000029dc037c11 */ /* 0x000fe2000f8e18ff */
[----:B------:R-:W-:Y:S01]  /*d1f0*/  IMAD.U32 R0, RZ, RZ, UR37 ;  /* 0x00000025ff007e24 */ /* 0x000fe2000f8e00ff */
[----:B------:R-:W-:-:S04]  /*d200*/  DEPBAR.LE SB0, 0x0 ;  /* 0x000080000000791a */ /* 0x000fc80000000000 */
[----:B------:R-:W-:-:S05]  /*d210*/  VIADD R3, R3, 0x50 ;  /* 0x0000005003037836 */ /* 0x000fca0000000000 */
[----:B------:R-:W-:-:S04]  /*d220*/  PRMT R0, R0, 0x654, R3 ;  /* 0x0000065400007816 */ /* 0x000fc80000000003 */
[----:B------:R-:W-:Y:S01]  /*d230*/  SYNCS.ARRIVE.TRANS64.RED.A1T0 RZ, [R0+URZ], RZ ;  /* 0x000000ff00ff79a7 */ /* 0x000fe200081004ff */
[----:B------:R-:W-:Y:S05]  /*d240*/  EXIT ;  /* 0x000000000000794d */ /* 0x000fea0003800000 */
.L_x_19:
[----:B----4-:R4:W1:Y:S02]  /*d250*/  SYNCS.PHASECHK.TRANS64.TRYWAIT P0, [R3+URZ+0xd0], R2 ;  /* 0x0000d002030075a7 */ /* 0x01086400080011ff */
[----:B-1----:R-:W-:Y:S05]  /*d260*/  @!P0 NANOSLEEP.SYNCS 0x989680 ;  /* 0x009896800000895d */ /* 0x002fea0003900000 */
[----:B------:R-:W1:Y:S02]  /*d270*/  @!P0 SYNCS.PHASECHK.TRANS64 P0, [R3+URZ+0xd0], R2 ;  /* 0x0000d002030085a7 */ /* 0x000e6400080010ff */
[----:B-1----:R-:W-:Y:S05]  /*d280*/  @!P0 BRA `(.L_x_19) ;  /* 0xfffffffc00f08947 */ /* 0x002fea000383ffff */
[----:B------:R-:W-:Y:S05]  /*d290*/  BRA `(.L_x_304) ;  /* 0xffffff4000a47947 */ /* 0x000fea000383ffff */
.L_x_22:
[----:B-1----:R-:W-:-:S07]  /*d2a0*/  MOV R2, UR33 ;  /* 0x0000002100027c02 */ /* 0x002fce0008000f00 */
.L_x_305:
[----:B-1----:R1:W4:Y:S02]  /*d2b0*/  SYNCS.PHASECHK.TRANS64.TRYWAIT P0, [R2+URZ+0x18], R5 ;  /* 0x00001805020075a7 */ /* 0x00232400080011ff */
[----:B----4-:R-:W-:Y:S05]  /*d2c0*/  @!P0 NANOSLEEP.SYNCS 0x989680 ;  /* 0x009896800000895d */ /* 0x010fea0003900000 */
[----:B------:R-:W4:Y:S02]  /*d2d0*/  @!P0 SYNCS.PHASECHK.TRANS64 P0, [R2+URZ+0x18], R5 ;  /* 0x00001805020085a7 */ /* 0x000f2400080010ff */
[----:B----4-:R-:W-:Y:S05]  /*d2e0*/  @!P0 BRA `(.L_x_305) ;  /* 0xfffffffc00f08947 */ /* 0x010fea000383ffff */
[----:B------:R-:W-:Y:S05]  /*d2f0*/  BRA `(.L_x_21) ;  /* 0xffffff4000f47947 */ /* 0x000fea000383ffff */
.L_x_28:
[----:B-1----:R-:W-:-:S07]  /*d300*/  MOV R2, UR17 ;  /* 0x0000001100027c02 */ /* 0x002fce0008000f00 */
.L_x_306:
[----:B-1----:R1:W4:Y:S02]  /*d310*/  SYNCS.PHASECHK.TRANS64.TRYWAIT P0, [R2+URZ+0x18], R5 ;  /* 0x00001805020075a7 */ /* 0x00232400080011ff */
[----:B----4-:R-:W-:Y:S05]  /*d320*/  @!P0 NANOSLEEP.SYNCS 0x989680 ;  /* 0x009896800000895d */ /* 0x010fea0003900000 */
[----:B------:R-:W4:Y:S02]  /*d330*/  @!P0 SYNCS.PHASECHK.TRANS64 P0, [R2+URZ+0x18], R5 ;  /* 0x00001805020085a7 */ /* 0x000f2400080010ff */
[----:B----4-:R-:W-:Y:S05]  /*d340*/  @!P0 BRA `(.L_x_306) ;  /* 0xfffffffc00f08947 */ /* 0x010fea000383ffff */
[----:B------:R-:W-:Y:S05]  /*d350*/  BRA `(.L_x_27) ;  /* 0xffffff4400a07947 */ /* 0x000fea000383ffff */
.L_x_32:
[----:B-1----:R1:W4:Y:S02]  /*d360*/  SYNCS.PHASECHK.TRANS64.TRYWAIT P0, [R2+URZ+0x80], R3 ;  /* 0x00008003020075a7 */ /* 0x00232400080011ff */
[----:B----4-:R-:W-:Y:S05]  /*d370*/  @!P0 NANOSLEEP.SYNCS 0x989680 ;  /* 0x009896800000895d */ /* 0x010fea0003900000 */
[----:B------:R-:W4:Y:S02]  /*d380*/  @!P0 SYNCS.PHASECHK.TRANS64 P0, [R2+URZ+0x80], R3 ;  /* 0x00008003020085a7 */ /* 0x000f2400080010ff */
[----:B----4-:R-:W-:Y:S05]  /*d390*/  @!P0 BRA `(.L_x_32) ;  /* 0xfffffffc00f08947 */ /* 0x010fea000383ffff */
[----:B------:R-:W-:Y:S05]  /*d3a0*/  BRA `(.L_x_307) ;  /* 0xffffff4800307947 */ /* 0x000fea000383ffff */
.L_x_36:
[----:B--2---:R-:W-:-:S07]  /*d3b0*/  MOV R0, UR5 ;  /* 0x0000000500007c02 */ /* 0x004fce0008000f00 */
.L_x_308:
[----:B-1----:R1:W2:Y:S02]  /*d3c0*/  SYNCS.PHASECHK.TRANS64.TRYWAIT P0, [R0+URZ], R3 ;  /* 0x00000003000075a7 */ /* 0x0022a400080011ff */
[----:B--2---:R-:W-:Y:S05]  /*d3d0*/  @!P0 NANOSLEEP.SYNCS 0x989680 ;  /* 0x009896800000895d */ /* 0x004fea0003900000 */
[----:B------:R-:W2:Y:S02]  /*d3e0*/  @!P0 SYNCS.PHASECHK.TRANS64 P0, [R0+URZ], R3 ;  /* 0x00000003000085a7 */ /* 0x000ea400080010ff */
[----:B--2---:R-:W-:Y:S05]  /*d3f0*/  @!P0 BRA `(.L_x_308) ;  /* 0xfffffffc00f08947 */ /* 0x004fea000383ffff */
[----:B------:R-:W-:Y:S05]  /*d400*/  BRA `(.L_x_309) ;  /* 0xffffff4c00a07947 */ /* 0x000fea000383ffff */
.L_x_37:
[----:B--2---:R-:W-:-:S07]  /*d410*/  MOV R0, UR5 ;  /* 0x0000000500007c02 */ /* 0x004fce0008000f00 */
.L_x_310:
[----:B-1----:R1:W2:Y:S02]  /*d420*/  SYNCS.PHASECHK.TRANS64.TRYWAIT P0, [R0+URZ], R3 ;  /* 0x00000003000075a7 */ /* 0x0022a400080011ff */
[----:B--2---:R-:W-:Y:S05]  /*d430*/  @!P0 NANOSLEEP.SYNCS 0x989680 ;  /* 0x009896800000895d */ /* 0x004fea0003900000 */
[----:B------:R-:W2:Y:S02]  /*d440*/  @!P0 SYNCS.PHASECHK.TRANS64 P0, [R0+URZ], R3 ;  /* 0x00000003000085a7 */ /* 0x000ea400080010ff */
[----:B--2---:R-:W-:Y:S05]  /*d450*/  @!P0 BRA `(.L_x_310) ;  /* 0xfffffffc00f08947 */ /* 0x004fea000383ffff */
[----:B------:R-:W-:Y:S05]  /*d460*/  BRA `(.L_x_311) ;  /* 0xffffff4c00ac7947 */ /* 0x000fea000383ffff */
.L_x_40:
[----:B-1----:R1:W2:Y:S02]  /*d470*/  SYNCS.PHASECHK.TRANS64.TRYWAIT P0, [R0+URZ+0xc0], R5 ;  /* 0x0000c005000075a7 */ /* 0x0022a400080011ff */
[----:B--2---:R-:W-:Y:S05]  /*d480*/  @!P0 NANOSLEEP.SYNCS 0x989680 ;  /* 0x009896800000895d */ /* 0x004fea0003900000 */
[----:B------:R-:W2:Y:S02]  /*d490*/  @!P0 SYNCS.PHASECHK.TRANS64 P0, [R0+URZ+0xc0], R5 ;  /* 0x0000c005000085a7 */ /* 0x000ea400080010ff */
[----:B--2---:R-:W-:Y:S05]  /*d4a0*/  @!P0 BRA `(.L_x_40) ;  /* 0xfffffffc00f08947 */ /* 0x004fea000383ffff */
[----:B------:R-:W-:Y:S05]  /*d4b0*/  BRA `(.L_x_312) ;  /* 0xffffff5000087947 */ /* 0x000fea000383ffff */
.L_x_41:
[----:B------:R-:W-:-:S07]  /*d4c0*/  MOV R0, UR5 ;  /* 0x0000000500007c02 */ /* 0x000fce0008000f00 */
.L_x_313:
[----:B-1----:R1:W2:Y:S02]  /*d4d0*/  SYNCS.PHASECHK.TRANS64.TRYWAIT P0, [R0+URZ+0x90], R5 ;  /* 0x00009005000075a7 */ /* 0x0022a400080011ff */
[----:B--2---:R-:W-:Y:S05]  /*d4e0*/  @!P0 NANOSLEEP.SYNCS 0x989680 ;  /* 0x009896800000895d */ /* 0x004fea0003900000 */
[----:B------:R-:W2:Y:S02]  /*d4f0*/  @!P0 SYNCS.PHASECHK.TRANS64 P0, [R0+URZ+0x90], R5 ;  /* 0x00009005000085a7 */ /* 0x000ea400080010ff */
[----:B--2---:R-:W-:Y:S05]  /*d500*/  @!P0 BRA `(.L_x_313) ;  /* 0xfffffffc00f08947 */ /* 0x004fea000383ffff */
[----:B------:R-:W-:Y:S05]  /*d510*/  BRA `(.L_x_314) ;  /* 0xffffff5000187947 */ /* 0x000fea000383ffff */
.L_x_42:
[----:B-1----:R1:W2:Y:S02]  /*d520*/  SYNCS.PHASECHK.TRANS64.TRYWAIT P1, [R0+URZ+0x80], R5 ;  /* 0x00008005000075a7 */ /* 0x0022a400080211ff */
[----:B--2---:R-:W-:Y:S05]  /*d530*/  @!P1 NANOSLEEP.SYNCS 0x989680 ;  /* 0x009896800000995d */ /* 0x004fea0003900000 */
[----:B------:R-:W2:Y:S02]  /*d540*/  @!P1 SYNCS.PHASECHK.TRANS64 P1, [R0+URZ+0x80], R5 ;  /* 0x00008005000095a7 */ /* 0x000ea400080210ff */
[----:B--2---:R-:W-:Y:S05]  /*d550*/  @!P1 BRA `(.L_x_42) ;  /* 0xfffffffc00f09947 */ /* 0x004fea000383ffff */
[----:B------:R-:W-:Y:S05]  /*d560*/  BRA `(.L_x_315) ;  /* 0xffffff5000487947 */ /* 0x000fea000383ffff */
.L_x_45:
[----:B------:R-:W-:-:S07]  /*d570*/  MOV R0, UR5 ;  /* 0x0000000500007c02 */ /* 0x000fce0008000f00 */
.L_x_316:
[----:B-1----:R1:W2:Y:S02]  /*d580*/  SYNCS.PHASECHK.TRANS64.TRYWAIT P0, [R0+URZ+0x90], R3 ;  /* 0x00009003000075a7 */ /* 0x0022a400080011ff */
[----:B--2---:R-:W-:Y:S05]  /*d590*/  @!P0 NANOSLEEP.SYNCS 0x989680 ;  /* 0x009896800000895d */ /* 0x004fea0003900000 */
[----:B------:R-:W2:Y:S02]  /*d5a0*/  @!P0 SYNCS.PHASECHK.TRANS64 P0, [R0+URZ+0x90], R3 ;  /* 0x00009003000085a7 */ /* 0x000ea400080010ff */
[----:B--2---:R-:W-:Y:S05]  /*d5b0*/  @!P0 BRA `(.L_x_316) ;  /* 0xfffffffc00f08947 */ /* 0x004fea000383ffff */
[----:B------:R-:W-:Y:S05]  /*d5c0*/  BRA `(.L_x_44) ;  /* 0xffffff50009c7947 */ /* 0x000fea000383ffff */
.L_x_52:
[----:B-1----:R1:W2:Y:S02]  /*d5d0*/  SYNCS.PHASECHK.TRANS64.TRYWAIT P1, [R0+URZ+0x80], R5 ;  /* 0x00008005000075a7 */ /* 0x0022a400080211ff */
[----:B--2---:R-:W-:Y:S05]  /*d5e0*/  @!P1 NANOSLEEP.SYNCS 0x989680 ;  /* 0x009896800000995d */ /* 0x004fea0003900000 */
[----:B------:R-:W2:Y:S02]  /*d5f0*/  @!P1 SYNCS.PHASECHK.TRANS64 P1, [R0+URZ+0x80], R5 ;  /* 0x00008005000095a7 */ /* 0x000ea400080210ff */
[----:B--2---:R-:W-:Y:S05]  /*d600*/  @!P1 BRA `(.L_x_52) ;  /* 0xfffffffc00f09947 */ /* 0x004fea000383ffff */
[----:B------:R-:W-:Y:S05]  /*d610*/  BRA `(.L_x_317) ;  /* 0xffffff58000c7947 */ /* 0x000fea000383ffff */
.L_x_53:
[----:B------:R-:W-:-:S07]  /*d620*/  MOV R3, UR7 ;  /* 0x0000000700037c02 */ /* 0x000fce0008000f00 */
.L_x_318:
[----:B-1----:R1:W2:Y:S02]  /*d630*/  SYNCS.PHASECHK.TRANS64.TRYWAIT P0, [R3+URZ+0xb0], R0 ;  /* 0x0000b000030075a7 */ /* 0x0022a400080011ff */
[----:B--2---:R-:W-:Y:S05]  /*d640*/  @!P0 NANOSLEEP.SYNCS 0x989680 ;  /* 0x009896800000895d */ /* 0x004fea0003900000 */
[----:B------:R-:W2:Y:S02]  /*d650*/  @!P0 SYNCS.PHASECHK.TRANS64 P0, [R3+URZ+0xb0], R0 ;  /* 0x0000b000030085a7 */ /* 0x000ea400080010ff */
[----:B--2---:R-:W-:Y:S05]  /*d660*/  @!P0 BRA `(.L_x_318) ;  /* 0xfffffffc00f08947 */ /* 0x004fea000383ffff */
[----:B------:R-:W-:Y:S05]  /*d670*/  BRA `(.L_x_319) ;  /* 0xffffff5800447947 */ /* 0x000fea000383ffff */
.L_x_56:
[----:B------:R-:W-:Y:S07]  /*d680*/  MOV R0, UR6 ;  /* 0x0000000600007c02 */ /* 0x000fee0008000f00 */
.L_x_320:
[----:B-1----:R1:W2:Y:S02]  /*d690*/  SYNCS.PHASECHK.TRANS64.TRYWAIT P0, [R0+URZ], R3 ;  /* 0x00000003000075a7 */ /* 0x0022a400080011ff */
[----:B--2---:R-:W-:Y:S05]  /*d6a0*/  @!P0 NANOSLEEP.SYNCS 0x989680 ;  /* 0x009896800000895d */ /* 0x004fea0003900000 */
[----:B------:R-:W2:Y:S02]  /*d6b0*/  @!P0 SYNCS.PHASECHK.TRANS64 P0, [R0+URZ], R3 ;  /* 0x00000003000085a7 */ /* 0x000ea400080010ff */
[----:B--2---:R-:W-:Y:S05]  /*d6c0*/  @!P0 BRA `(.L_x_320) ;  /* 0xfffffffc00f08947 */ /* 0x004fea000383ffff */
[----:B------:R-:W-:Y:S05]  /*d6d0*/  BRA `(.L_x_55) ;  /* 0xffffff5800607947 */ /* 0x000fea000383ffff */
.L_x_59:
[----:B------:R-:W-:-:S07]  /*d6e0*/  MOV R0, UR6 ;  /* 0x0000000600007c02 */ /* 0x000fce0008000f00 */
.L_x_321:
[----:B--2---:R2:W4:Y:S02]  /*d6f0*/  SYNCS.PHASECHK.TRANS64.TRYWAIT P0, [R0+URZ], R3 ;  /* 0x00000003000075a7 */ /* 0x00452400080011ff */
[----:B----4-:R-:W-:Y:S05]  /*d700*/  @!P0 NANOSLEEP.SYNCS 0x989680 ;  /* 0x009896800000895d */ /* 0x010fea0003900000 */
[----:B------:R-:W4:Y:S02]  /*d710*/  @!P0 SYNCS.PHASECHK.TRANS64 P0, [R0+URZ], R3 ;  /* 0x00000003000085a7 */ /* 0x000f2400080010ff */
[----:B----4-:R-:W-:Y:S05]  /*d720*/  @!P0 BRA `(.L_x_321) ;  /* 0xfffffffc00f08947 */ /* 0x010fea000383ffff */
[----:B------:R-:W-:Y:S05]  /*d730*/  BRA `(.L_x_322) ;  /* 0xffffff5c003c7947 */ /* 0x000fea000383ffff */
.L_x_60:
[----:B------:R-:W-:-:S07]  /*d740*/  MOV R0, UR7 ;  /* 0x0000000700007c02 */ /* 0x000fce0008000f00 */
.L_x_323:
[----:B-1----:R1:W2:Y:S02]  /*d750*/  SYNCS.PHASECHK.TRANS64.TRYWAIT P0, [R0+URZ], R3 ;  /* 0x00000003000075a7 */ /* 0x0022a400080011ff */
[----:B--2---:R-:W-:Y:S05]  /*d760*/  @!P0 NANOSLEEP.SYNCS 0x989680 ;  /* 0x009896800000895d */ /* 0x004fea0003900000 */
[----:B------:R-:W2:Y:S02]  /*d770*/  @!P0 SYNCS.PHASECHK.TRANS64 P0, [R0+URZ], R3 ;  /* 0x00000003000085a7 */ /* 0x000ea400080010ff */
[----:B--2---:R-:W-:Y:S05]  /*d780*/  @!P0 BRA `(.L_x_323) ;  /* 0xfffffffc00f08947 */ /* 0x004fea000383ffff */
[----:B------:R-:W-:Y:S05]  /*d790*/  BRA `(.L_x_324) ;  /* 0xffffff5c00487947 */ /* 0x000fea000383ffff */
.L_x_65:
[----:B--2---:R2:W3:Y:S02]  /*d7a0*/  SYNCS.PHASECHK.TRANS64.TRYWAIT P0, [R0+URZ+0x80], R3 ;  /* 0x00008003000075a7 */ /* 0x0044e400080011ff */
[----:B---3--:R-:W-:Y:S05]  /*d7b0*/  @!P0 NANOSLEEP.SYNCS 0x989680 ;  /* 0x009896800000895d */ /* 0x008fea0003900000 */
[----:B------:R-:W3:Y:S02]  /*d7c0*/  @!P0 SYNCS.PHASECHK.TRANS64 P0, [R0+URZ+0x80], R3 ;  /* 0x00008003000085a7 */ /* 0x000ee400080010ff */
[----:B---3--:R-:W-:Y:S05]  /*d7d0*/  @!P0 BRA `(.L_x_65) ;  /* 0xfffffffc00f08947 */ /* 0x008fea000383ffff */
[----:B------:R-:W-:Y:S05]  /*d7e0*/  BRA `(.L_x_325) ;  /* 0xffffff6000547947 */ /* 0x000fea000383ffff */
.L_x_68:
[----:B------:R-:W-:Y:S07]  /*d7f0*/  MOV R0, UR7 ;  /* 0x0000000700007c02 */ /* 0x000fee0008000f00 */
.L_x_326:
[----:B--2---:R2:W3:Y:S02]  /*d800*/  SYNCS.PHASECHK.TRANS64.TRYWAIT P0, [R0+URZ+0x78], R3 ;  /* 0x00007803000075a7 */ /* 0x0044e400080011ff */
[----:B---3--:R-:W-:Y:S05]  /*d810*/  @!P0 NANOSLEEP.SYNCS 0x989680 ;  /* 0x009896800000895d */ /* 0x008fea0003900000 */
[----:B------:R-:W3:Y:S02]  /*d820*/  @!P0 SYNCS.PHASECHK.TRANS64 P0, [R0+URZ+0x78], R3 ;  /* 0x00007803000085a7 */ /* 0x000ee400080010ff */
[----:B---3--:R-:W-:Y:S05]  /*d830*/  @!P0 BRA `(.L_x_326) ;  /* 0xfffffffc00f08947 */ /* 0x008fea000383ffff */
[----:B------:R-:W-:Y:S05]  /*d840*/  BRA `(.L_x_67) ;  /* 0xffffff6400347947 */ /* 0x000fea000383ffff */
.L_x_71:
[----:B------:R-:W-:Y:S07]  /*d850*/  MOV R3, UR7 ;  /* 0x0000000700037c02 */ /* 0x000fee0008000f00 */
.L_x_327:
[----:B-1----:R1:W2:Y:S02]  /*d860*/  SYNCS.PHASECHK.TRANS64.TRYWAIT P0, [R3+URZ+0x50], R12 ;  /* 0x0000500c030075a7 */ /* 0x0022a400080011ff */
[----:B--2---:R-:W-:Y:S05]  /*d870*/  @!P0 NANOSLEEP.SYNCS 0x989680 ;  /* 0x009896800000895d */ /* 0x004fea0003900000 */
[----:B------:R-:W2:Y:S02]  /*d880*/  @!P0 SYNCS.PHASECHK.TRANS64 P0, [R3+URZ+0x50], R12 ;  /* 0x0000500c030085a7 */ /* 0x000ea400080010ff */
[----:B--2---:R-:W-:Y:S05]  /*d890*/  @!P0 BRA `(.L_x_327) ;  /* 0xfffffffc00f08947 */ /* 0x004fea000383ffff */
[----:B------:R-:W-:Y:S05]  /*d8a0*/  BRA `(.L_x_328) ;  /* 0xffffff6400ac7947 */ /* 0x000fea000383ffff */
.L_x_72:
[----:B-1----:R-:W-:Y:S07]  /*d8b0*/  MOV R3, UR7 ;  /* 0x0000000700037c02 */ /* 0x002fee0008000f00 */
.L_x_329:
[----:B-1----:R1:W2:Y:S02]  /*d8c0*/  SYNCS.PHASECHK.TRANS64.TRYWAIT P0, [R3+URZ+0x58], R12 ;  /* 0x0000580c030075a7 */ /* 0x0022a400080011ff */
[----:B--2---:R-:W-:Y:S05]  /*d8d0*/  @!P0 NANOSLEEP.SYNCS 0x989680 ;  /* 0x009896800000895d */ /* 0x004fea0003900000 */
[----:B------:R-:W2:Y:S02]  /*d8e0*/  @!P0 SYNCS.PHASECHK.TRANS64 P0, [R3+URZ+0x58], R12 ;  /* 0x0000580c030085a7 */ /* 0x000ea400080010ff */
[----:B--2---:R-:W-:Y:S05]  /*d8f0*/  @!P0 BRA `(.L_x_329) ;  /* 0xfffffffc00f08947 */ /* 0x004fea000383ffff */
[----:B------:R-:W-:Y:S05]  /*d900*/  BRA `(.L_x_330) ;  /* 0xffffff6400e87947 */ /* 0x000fea000383ffff */
.L_x_73:
[----:B-1----:R-:W-:Y:S07]  /*d910*/  MOV R3, UR7 ;  /* 0x0000000700037c02 */ /* 0x002fee0008000f00 */
.L_x_331:
[----:B-1----:R1:W2:Y:S02]  /*d920*/  SYNCS.PHASECHK.TRANS64.TRYWAIT P0, [R3+URZ+0x60], R12 ;  /* 0x0000600c030075a7 */ /* 0x0022a400080011ff */
[----:B--2---:R-:W-:Y:S05]  /*d930*/  @!P0 NANOSLEEP.SYNCS 0x989680 ;  /* 0x009896800000895d */ /* 0x004fea0003900000 */
[----:B------:R-:W2:Y:S02]  /*d940*/  @!P0 SYNCS.PHASECHK.TRANS64 P0, [R3+URZ+0x60], R12 ;  /* 0x0000600c030085a7 */ /* 0x000ea400080010ff */
[----:B--2---:R-:W-:Y:S05]  /*d950*/  @!P0 BRA `(.L_x_331) ;  /* 0xfffffffc00f08947 */ /* 0x004fea000383ffff */
[----:B------:R-:W-:Y:S05]  /*d960*/  BRA `(.L_x_332) ;  /* 0xffffff6800307947 */ /* 0x000fea000383ffff */
.L_x_74:
[----:B------:R-:W-:Y:S07]  /*d970*/  MOV R3, UR7 ;  /* 0x0000000700037c02 */ /* 0x000fee0008000f00 */
.L_x_333:
[----:B-1----:R1:W2:Y:S02]  /*d980*/  SYNCS.PHASECHK.TRANS64.TRYWAIT P0, [R3+URZ+0x68], R12 ;  /* 0x0000680c030075a7 */ /* 0x0022a400080011ff */
[----:B--2---:R-:W-:Y:S05]  /*d990*/  @!P0 NANOSLEEP.SYNCS 0x989680 ;  /* 0x009896800000895d */ /* 0x004fea0003900000 */
[----:B------:R-:W2:Y:S02]  /*d9a0*/  @!P0 SYNCS.PHASECHK.TRANS64 P0, [R3+URZ+0x68], R12 ;  /* 0x0000680c030085a7 */ /* 0x000ea400080010ff */
[----:B--2---:R-:W-:Y:S05]  /*d9b0*/  @!P0 BRA `(.L_x_333) ;  /* 0xfffffffc00f08947 */ /* 0x004fea000383ffff */
[----:B------:R-:W-:Y:S05]  /*d9c0*/  BRA `(.L_x_334) ;  /* 0xffffff6800b87947 */ /* 0x000fea000383ffff */
.L_x_76:
[----:B------:R-:W-:-:S07]  /*d9d0*/  MOV R0, UR7 ;  /* 0x0000000700007c02 */ /* 0x000fce0008000f00 */
.L_x_335:
[----:B-1----:R1:W3:Y:S02]  /*d9e0*/  SYNCS.PHASECHK.TRANS64.TRYWAIT P0, [R0+URZ+0x50], R3 ;  /* 0x00005003000075a7 */ /* 0x0022e400080011ff */
[----:B---3--:R-:W-:Y:S05]  /*d9f0*/  @!P0 NANOSLEEP.SYNCS 0x989680 ;  /* 0x009896800000895d */ /* 0x008fea0003900000 */
[----:B------:R-:W3:Y:S02]  /*da00*/  @!P0 SYNCS.PHASECHK.TRANS64 P0, [R0+URZ+0x50], R3 ;  /* 0x00005003000085a7 */ /* 0x000ee400080010ff */
[----:B---3--:R-:W-:Y:S05]  /*da10*/  @!P0 BRA `(.L_x_335) ;  /* 0xfffffffc00f08947 */ /* 0x008fea000383ffff */
[----:B------:R-:W-:Y:S05]  /*da20*/  BRA `(.L_x_336) ;  /* 0xffffff6c00287947 */ /* 0x000fea000383ffff */
.L_x_77:
[----:B-1----:R-:W-:-:S07]  /*da30*/  MOV R0, UR7 ;  /* 0x0000000700007c02 */ /* 0x002fce0008000f00 */
.L_x_337:
[----:B-1----:R1:W3:Y:S02]  /*da40*/  SYNCS.PHASECHK.TRANS64.TRYWAIT P0, [R0+URZ+0x58], R3 ;  /* 0x00005803000075a7 */ /* 0x0022e400080011ff */
[----:B---3--:R-:W-:Y:S05]  /*da50*/  @!P0 NANOSLEEP.SYNCS 0x989680 ;  /* 0x009896800000895d */ /* 0x008fea0003900000 */
[----:B------:R-:W3:Y:S02]  /*da60*/  @!P0 SYNCS.PHASECHK.TRANS64 P0, [R0+URZ+0x58], R3 ;  /* 0x00005803000085a7 */ /* 0x000ee400080010ff */
[----:B---3--:R-:W-:Y:S05]  /*da70*/  @!P0 BRA `(.L_x_337) ;  /* 0xfffffffc00f08947 */ /* 0x008fea000383ffff */
[----:B------:R-:W-:Y:S05]  /*da80*/  BRA `(.L_x_338) ;  /* 0xffffff6c00187947 */ /* 0x000fea000383ffff */
.L_x_78:
[----:B-1----:R-:W-:-:S07]  /*da90*/  MOV R0, UR7 ;  /* 0x0000000700007c02 */ /* 0x002fce0008000f00 */
.L_x_339:
[----:B-1----:R1:W3:Y:S02]  /*daa0*/  SYNCS.PHASECHK.TRANS64.TRYWAIT P0, [R0+URZ+0x60], R3 ;  /* 0x00006003000075a7 */ /* 0x0022e400080011ff */
[----:B---3--:R-:W-:Y:S05]  /*dab0*/  @!P0 NANOSLEEP.SYNCS 0x989680 ;  /* 0x009896800000895d */ /* 0x008fea0003900000 */
[----:B------:R-:W3:Y:S02]  /*dac0*/  @!P0 SYNCS.PHASECHK.TRANS64 P0, [R0+URZ+0x60], R3 ;  /* 0x00006003000085a7 */ /* 0x000ee400080010ff */
[----:B---3--:R-:W-:Y:S05]  /*dad0*/  @!P0 BRA `(.L_x_339) ;  /* 0xfffffffc00f08947 */ /* 0x008fea000383ffff */
[----:B------:R-:W-:Y:S05]  /*dae0*/  BRA `(.L_x_340) ;  /* 0xffffff6c00087947 */ /* 0x000fea000383ffff */
.L_x_80:
[----:B-1----:R1:W2:Y:S02]  /*daf0*/  SYNCS.PHASECHK.TRANS64.TRYWAIT P0, [R0+URZ+0x80], R3 ;  /* 0x00008003000075a7 */ /* 0x0022a400080011ff */
[----:B--2---:R-:W-:Y:S05]  /*db00*/  @!P0 NANOSLEEP.SYNCS 0x989680 ;  /* 0x009896800000895d */ /* 0x004fea0003900000 */
[----:B------:R-:W2:Y:S02]  /*db10*/  @!P0 SYNCS.PHASECHK.TRANS64 P0, [R0+URZ+0x80], R3 ;  /* 0x00008003000085a7 */ /* 0x000ea400080010ff */
[----:B--2---:R-:W-:Y:S05]  /*db20*/  @!P0 BRA `(.L_x_80) ;  /* 0xfffffffc00f08947 */ /* 0x004fea000383ffff */
[----:B------:R-:W-:Y:S05]  /*db30*/  BRA `(.L_x_341) ;  /* 0xffffff6c00b07947 */ /* 0x000fea000383ffff */
.L_x_94:
[----:B-1----:R1:W2:Y:S02]  /*db40*/  SYNCS.PHASECHK.TRANS64.TRYWAIT P0, [R3+URZ+0x30], R0 ;  /* 0x00003000030075a7 */ /* 0x0022a400080011ff */
[----:B--2---:R-:W-:Y:S05]  /*db50*/  @!P0 NANOSLEEP.SYNCS 0x989680 ;  /* 0x009896800000895d */ /* 0x004fea0003900000 */
[----:B------:R-:W2:Y:S02]  /*db60*/  @!P0 SYNCS.PHASECHK.TRANS64 P0, [R3+URZ+0x30], R0 ;  /* 0x00003000030085a7 */ /* 0x000ea400080010ff */
[----:B--2---:R-:W-:Y:S05]  /*db70*/  @!P0 BRA `(.L_x_94) ;  /* 0xfffffffc00f08947 */ /* 0x004fea000383ffff */
[----:B------:R-:W-:Y:S05]  /*db80*/  BRA `(.L_x_93) ;  /* 0xffffff7c00447947 */ /* 0x000fea000383ffff */
.L_x_97:
[----:B----4-:R4:W1:Y:S02]  /*db90*/  SYNCS.PHASECHK.TRANS64.TRYWAIT P1, [R124+URZ+0xa0], R3 ;  /* 0x0000a0037c0075a7 */ /* 0x01086400080211ff */
[----:B-1----:R-:W-:Y:S05]  /*dba0*/  @!P1 NANOSLEEP.SYNCS 0x989680 ;  /* 0x009896800000995d */ /* 0x002fea0003900000 */
[----:B------:R-:W1:Y:S02]  /*dbb0*/  @!P1 SYNCS.PHASECHK.TRANS64 P1, [R124+URZ+0xa0], R3 ;  /* 0x0000a0037c0095a7 */ /* 0x000e6400080210ff */
[----:B-1----:R-:W-:Y:S05]  /*dbc0*/  @!P1 BRA `(.L_x_97) ;  /* 0xfffffffc00f09947 */ /* 0x002fea000383ffff */
[----:B------:R-:W-:Y:S05]  /*dbd0*/  BRA `(.L_x_96) ;  /* 0xffffff7c00b47947 */ /* 0x000fea000383ffff */
        .weak           $__internal_0_$__cuda_sm10x_tcgen05_guardrail_trap_col_being_dealloced_not_returned_by_alloc
        .type           $__internal_0_$__cuda_sm10x_tcgen05_guardrail_trap_col_being_dealloced_not_returned_by_alloc,@function
        .size           $__internal_0_$__cuda_sm10x_tcgen05_guardrail_trap_col_being_dealloced_not_returned_by_alloc,($__internal_1_$__cuda_sm10x_tcgen05_guardrail_trap_phase_invalid_during_alloc - $__internal_0_$__cuda_sm10x_tcgen05_guardrail_trap_col_being_dealloced_not_returned_by_alloc)
$__internal_0_$__cuda_sm10x_tcgen05_guardrail_trap_col_being_dealloced_not_returned_by_alloc:
[----:B------:R-:W-:Y:S05]  /*dbe0*/  BPT.TRAP 0x1 ;  /* 0x000000040000795c */ /* 0x000fea0000300000 */
[----:B------:R-:W-:-:S04]  /*dbf0*/  HFMA2 R3, -RZ, RZ, 0, 0 ;  /* 0x00000000ff037431 */ /* 0x000fc800000001ff */
[----:B------:R-:W-:Y:S05]  /*dc00*/  RET.REL.NODEC R2 `(_ZN7cutlass13device_kernelINS_4gemm6kernel13GemmUniversalIN4cute5tupleIJiiiiEEENS1_10collective13CollectiveMmaINS1_35MainloopSm100TmaUmmaWarpSpecializedILi3ELi2ELi2ENS5_IJNS4_1CILi1EEESB_SB_EEEEENS5_IJNSA_ILi128EEENSA_ILi256EEENSA_ILi64EEEEEENS_6half_tENS5_IJlSB_lEEESI_SJ_NS4_8TiledMMAINS4_8MMA_AtomIJNS4_20SM100_MMA_F16BF16_SSISI_SI_fLi128ELi256ELNS4_4UMMA5MajorE0ELSO_0ELNSN_7ScaleInE0ELSP_0EEEEEENS4_6LayoutISC_NS5_IJNSA_ILi0EEEST_ST_EEEEENS5_IJNS4_10UnderscoreESW_SW_EEEEENS4_13SM90_TMA_LOADENS4_14ComposedLayoutINS4_7SwizzleILi3ELi4ELi3EEENS4_18smem_ptr_flag_bitsILi16EEENSS_INS5_IJNSA_ILi8EEESG_EEENS5_IJSG_SB_EEEEEEEvNS4_8identityESZ_S19_vS1A_EENS_8epilogue10collective18CollectiveEpilogueINS1C_23Sm100TmaWarpSpecializedILi4ELi2ELi64ELb1ELb0EEEJSH_NS5_IJNSS_ISE_SB_EENSS_ISG_SB_EEEEESI_SJ_SI_SJ_NS1C_6fusion15FusionCallbacksIS1G_NS1K_13LinCombEltActINS1C_6thread7SigmoidESI_fSI_fLNS_15FloatRoundStyleE2EEESH_S1J_JEEENS4_5SM1004TMEM4LOAD26SM100_TMEM_LOAD_32dp32b64xESZ_S19_NS4_39AutoVectorizingCopyWithAssumedAlignmentILi128EEENS4_14SM90_TMA_STOREES19_S1X_S1X_EEEvvEEEEvNT_6ParamsE) ;  /* 0xffffff2002fc7950 */ /* 0x000fea0003c3ffff */
        .weak           $__internal_1_$__cuda_sm10x_tcgen05_guardrail_trap_phase_invalid_during_alloc
        .type           $__internal_1_$__cuda_sm10x_tcgen05_guardrail_trap_phase_invalid_during_alloc,@function
        .size           $__internal_1_$__cuda_sm10x_tcgen05_guardrail_trap_phase_invalid_during_alloc,($__internal_2_$__cuda_sm10x_tcgen05_guardrail_trap_unallocated_columns_being_dealloced - $__internal_1_$__cuda_sm10x_tcgen05_guardrail_trap_phase_invalid_during_alloc)
$__internal_1_$__cuda_sm10x_tcgen05_guardrail_trap_phase_invalid_during_alloc:
[----:B------:R-:W-:Y:S05]  /*dc10*/  BPT.TRAP 0x1 ;  /* 0x000000040000795c */ /* 0x000fea0000300000 */
[----:B------:R-:W-:-:S04]  /*dc20*/  MOV R3, 0x0 ;  /* 0x0000000000037802 */ /* 0x000fc80000000f00 */
[----:B------:R-:W-:Y:S05]  /*dc30*/  RET.REL.NODEC R2 `(_ZN7cutlass13device_kernelINS_4gemm6kernel13GemmUniversalIN4cute5tupleIJiiiiEEENS1_10collective13CollectiveMmaINS1_35MainloopSm100TmaUmmaWarpSpecializedILi3ELi2ELi2ENS5_IJNS4_1CILi1EEESB_SB_EEEEENS5_IJNSA_ILi128EEENSA_ILi256EEENSA_ILi64EEEEEENS_6half_tENS5_IJlSB_lEEESI_SJ_NS4_8TiledMMAINS4_8MMA_AtomIJNS4_20SM100_MMA_F16BF16_SSISI_SI_fLi128ELi256ELNS4_4UMMA5MajorE0ELSO_0ELNSN_7ScaleInE0ELSP_0EEEEEENS4_6LayoutISC_NS5_IJNSA_ILi0EEEST_ST_EEEEENS5_IJNS4_10UnderscoreESW_SW_EEEEENS4_13SM90_TMA_LOADENS4_14ComposedLayoutINS4_7SwizzleILi3ELi4ELi3EEENS4_18smem_ptr_flag_bitsILi16EEENSS_INS5_IJNSA_ILi8EEESG_EEENS5_IJSG_SB_EEEEEEEvNS4_8identityESZ_S19_vS1A_EENS_8epilogue10collective18CollectiveEpilogueINS1C_23Sm100TmaWarpSpecializedILi4ELi2ELi64ELb1ELb0EEEJSH_NS5_IJNSS_ISE_SB_EENSS_ISG_SB_EEEEESI_SJ_SI_SJ_NS1C_6fusion15FusionCallbacksIS1G_NS1K_13LinCombEltActINS1C_6thread7SigmoidESI_fSI_fLNS_15FloatRoundStyleE2EEESH_S1J_JEEENS4_5SM1004TMEM4LOAD26SM100_TMEM_LOAD_32dp32b64xESZ_S19_NS4_39AutoVectorizingCopyWithAssumedAlignmentILi128EEENS4_14SM90_TMA_STOREES19_S1X_S1X_EEEvvEEEEvNT_6ParamsE) ;  /* 0xffffff2002f07950 */ /* 0x000fea0003c3ffff */
        .weak           $__internal_2_$__cuda_sm10x_tcgen05_guardrail_trap_unallocated_columns_being_dealloced
        .type           $__internal_2_$__cuda_sm10x_tcgen05_guardrail_trap_unallocated_columns_being_dealloced,@function
        .size           $__internal_2_$__cuda_sm10x_tcgen05_guardrail_trap_unallocated_columns_being_dealloced,($__internal_3_$__cuda_sm20_rcp_rn_f32_slowpath - $__internal_2_$__cuda_sm10x_tcgen05_guardrail_trap_unallocated_columns_being_dealloced)
$__internal_2_$__cuda_sm10x_tcgen05_guardrail_trap_unallocated_columns_being_dealloced:
[----:B------:R-:W-:Y:S05]  /*dc40*/  BPT.TRAP 0x1 ;  /* 0x000000040000795c */ /* 0x000fea0000300000 */
[----:B------:R-:W-:-:S04]  /*dc50*/  HFMA2 R3, -RZ, RZ, 0, 0 ;  /* 0x00000000ff037431 */ /* 0x000fc800000001ff */
[----:B------:R-:W-:Y:S05]  /*dc60*/  RET.REL.NODEC R2 `(_ZN7cutlass13device_kernelINS_4gemm6kernel13GemmUniversalIN4cute5tupleIJiiiiEEENS1_10collective13CollectiveMmaINS1_35MainloopSm100TmaUmmaWarpSpecializedILi3ELi2ELi2ENS5_IJNS4_1CILi1EEESB_SB_EEEEENS5_IJNSA_ILi128EEENSA_ILi256EEENSA_ILi64EEEEEENS_6half_tENS5_IJlSB_lEEESI_SJ_NS4_8TiledMMAINS4_8MMA_AtomIJNS4_20SM100_MMA_F16BF16_SSISI_SI_fLi128ELi256ELNS4_4UMMA5MajorE0ELSO_0ELNSN_7ScaleInE0ELSP_0EEEEEENS4_6LayoutISC_NS5_IJNSA_ILi0EEEST_ST_EEEEENS5_IJNS4_10UnderscoreESW_SW_EEEEENS4_13SM90_TMA_LOADENS4_14ComposedLayoutINS4_7SwizzleILi3ELi4ELi3EEENS4_18smem_ptr_flag_bitsILi16EEENSS_INS5_IJNSA_ILi8EEESG_EEENS5_IJSG_SB_EEEEEEEvNS4_8identityESZ_S19_vS1A_EENS_8epilogue10collective18CollectiveEpilogueINS1C_23Sm100TmaWarpSpecializedILi4ELi2ELi64ELb1ELb0EEEJSH_NS5_IJNSS_ISE_SB_EENSS_ISG_SB_EEEEESI_SJ_SI_SJ_NS1C_6fusion15FusionCallbacksIS1G_NS1K_13LinCombEltActINS1C_6thread7SigmoidESI_fSI_fLNS_15FloatRoundStyleE2EEESH_S1J_JEEENS4_5SM1004TMEM4LOAD26SM100_TMEM_LOAD_32dp32b64xESZ_S19_NS4_39AutoVectorizingCopyWithAssumedAlignmentILi128EEENS4_14SM90_TMA_STOREES19_S1X_S1X_EEEvvEEEEvNT_6ParamsE) ;  /* 0xffffff2002e47950 */ /* 0x000fea0003c3ffff */
        .weak           $__internal_3_$__cuda_sm20_rcp_rn_f32_slowpath
        .type           $__internal_3_$__cuda_sm20_rcp_rn_f32_slowpath,@function
        .size           $__internal_3_$__cuda_sm20_rcp_rn_f32_slowpath,(.L_x_347 - $__internal_3_$__cuda_sm20_rcp_rn_f32_slowpath)
$__internal_3_$__cuda_sm20_rcp_rn_f32_slowpath:
[----:B------:R-:W-:Y:S01]  /*dc70*/  IMAD.SHL.U32 R97, R101, 0x2, RZ ;  /* 0x0000000265617824 */ /* 0x000fe200078e00ff */
[----:B------:R-:W-:Y:S04]  /*dc80*/  BSSY.RECONVERGENT B0, `(.L_x_342) ;  /* 0x0000030000007945 */ /* 0x000fe80003800200 */
[----:B------:R-:W-:-:S04]  /*dc90*/  SHF.R.U32.HI R97, RZ, 0x18, R97 ;  /* 0x00000018ff617819 */ /* 0x000fc80000011661 */
[----:B------:R-:W-:-:S13]  /*dca0*/  ISETP.NE.U32.AND P0, PT, R97, RZ, PT ;  /* 0x000000ff6100720c */ /* 0x000fda0003f05070 */
[----:B------:R-:W-:Y:S05]  /*dcb0*/  @P0 BRA `(.L_x_343) ;  /* 0x0000000000280947 */ /* 0x000fea0003800000 */
[----:B------:R-:W-:-:S04]  /*dcc0*/  SHF.L.U32 R64, R101, 0x1, RZ ;  /* 0x0000000165407819 */ /* 0x000fc800000006ff */
[----:B------:R-:W-:-:S13]  /*dcd0*/  ISETP.NE.AND P0, PT, R64, RZ, PT ;  /* 0x000000ff4000720c */ /* 0x000fda0003f05270 */
[----:B------:R-:W-:Y:S01]  /*dce0*/  @P0 FFMA R97, R101, 1.84467440737095516160e+19, RZ ;  /* 0x5f80000065610823 */ /* 0x000fe200000000ff */
[----:B------:R-:W-:Y:S08]  /*dcf0*/  @!P0 MUFU.RCP R99, R101 ;  /* 0x0000006500638308 */ /* 0x000ff00000001000 */
[----:B------:R-:W1:Y:S02]  /*dd00*/  @P0 MUFU.RCP R64, R97 ;  /* 0x0000006100400308 */ /* 0x000e640000001000 */
[----:B-1----:R-:W-:-:S04]  /*dd10*/  @P0 FFMA R103, R97, R64, -1 ;  /* 0xbf80000061670423 */ /* 0x002fc80000000040 */
[----:B------:R-:W-:-:S04]  /*dd20*/  @P0 FADD.FTZ R103, -R103, -RZ ;  /* 0x800000ff67670221 */ /* 0x000fc80000010100 */
[----:B------:R-:W-:-:S04]  /*dd30*/  @P0 FFMA R103, R64, R103, R64 ;  /* 0x0000006740670223 */ /* 0x000fc80000000040 */
[----:B------:R-:W-:Y:S01]  /*dd40*/  @P0 FFMA R99, R103, 1.84467440737095516160e+19, RZ ;  /* 0x5f80000067630823 */ /* 0x000fe200000000ff */
[----:B------:R-:W-:Y:S05]  /*dd50*/  BRA `(.L_x_344) ;  /* 0x0000000000887947 */ /* 0x000fea0003800000 */
.L_x_343:
[----:B------:R-:W-:-:S04]  /*dd60*/  IADD3 R64, PT, PT, R97, -0xfd, RZ ;  /* 0xffffff0361407810 */ /* 0x000fc80007ffe0ff */
[----:B------:R-:W-:-:S13]  /*dd70*/  ISETP.GT.U32.AND P0, PT, R64, 0x1, PT ;  /* 0x000000014000780c */ /* 0x000fda0003f04070 */
[----:B------:R-:W-:Y:S05]  /*dd80*/  @P0 BRA `(.L_x_345) ;  /* 0x0000000000780947 */ /* 0x000fea0003800000 */
[----:B------:R-:W-:Y:S01]  /*dd90*/  LOP3.LUT R105, R101, 0x7fffff, RZ, 0xc0, !PT ;  /* 0x007fffff65697812 */ /* 0x000fe200078ec0ff */
[----:B------:R-:W-:Y:S02]  /*dda0*/  IMAD.MOV.U32 R99, RZ, RZ, 0x3 ;  /* 0x00000003ff637424 */ /* 0x000fe400078e00ff */
[----:B------:R-:W-:Y:S01]  /*ddb0*/  VIADD R97, R97, 0xffffff04 ;  /* 0xffffff0461617836 */ /* 0x000fe20000000000 */
[----:B------:R-:W-:Y:S02]  /*ddc0*/  LOP3.LUT R105, R105, 0x3f800000, RZ, 0xfc, !PT ;  /* 0x3f80000069697812 */ /* 0x000fe400078efcff */
[----:B------:R-:W-:Y:S02]  /*ddd0*/  SHF.L.U32 R99, R99, R64, RZ ;  /* 0x0000004063637219 */ /* 0x000fe400000006ff */
[----:B------:R-:W1:Y:S02]  /*dde0*/  MUFU.RCP R104, R105 ;  /* 0x0000006900687308 */ /* 0x000e640000001000 */
[----:B-1----:R-:W-:-:S04]  /*ddf0*/  FFMA R103, R105, R104, -1 ;  /* 0xbf80000069677423 */ /* 0x002fc80000000068 */
[----:B------:R-:W-:-:S04]  /*de00*/  FADD.FTZ R103, -R103, -RZ ;  /* 0x800000ff67677221 */ /* 0x000fc80000010100 */
[CCC-:B------:R-:W-:Y:S01]  /*de10*/  FFMA.RM R106, R104.reuse, R103.reuse, R104.reuse ;  /* 0x00000067686a7223 */ /* 0x1c0fe20000004068 */
[----:B------:R-:W-:-:S04]  /*de20*/  FFMA.RP R103, R104, R103, R104 ;  /* 0x0000006768677223 */ /* 0x000fc80000008068 */
[C---:B------:R-:W-:Y:S02]  /*de30*/  LOP3.LUT R104, R106.reuse, 0x7fffff, RZ, 0xc0, !PT ;  /* 0x007fffff6a687812 */ /* 0x040fe400078ec0ff */
[----:B------:R-:W-:Y:S02]  /*de40*/  FSETP.NEU.FTZ.AND P0, PT, R106, R103, PT ;  /* 0x000000676a00720b */ /* 0x000fe40003f1d000 */
[----:B------:R-:W-:Y:S02]  /*de50*/  LOP3.LUT R104, R104, 0x800000, RZ, 0xfc, !PT ;  /* 0x0080000068687812 */ /* 0x000fe400078efcff */
[----:B------:R-:W-:Y:S02]  /*de60*/  SEL R103, RZ, 0xffffffff, !P0 ;  /* 0xffffffffff677807 */ /* 0x000fe40004000000 */
[----:B------:R-:W-:-:S03]  /*de70*/  LOP3.LUT R99, R99, R104, RZ, 0xc0, !PT ;  /* 0x0000006863637212 */ /* 0x000fc600078ec0ff */
[----:B------:R-:W-:Y:S01]  /*de80*/  IMAD.MOV R103, RZ, RZ, -R103 ;  /* 0x000000ffff677224 */ /* 0x000fe200078e0a67 */
[----:B------:R-:W-:-:S04]  /*de90*/  SHF.R.U32.HI R99, RZ, R64, R99 ;  /* 0x00000040ff637219 */ /* 0x000fc80000011663 */
[--C-:B------:R-:W-:Y:S02]  /*dea0*/  LOP3.LUT P1, RZ, R103, R64, R104.reuse, 0xf8, !PT ;  /* 0x0000004067ff7212 */ /* 0x100fe4000782f868 */
[C---:B------:R-:W-:Y:S02]  /*deb0*/  LOP3.LUT P2, RZ, R99.reuse, 0x1, RZ, 0xc0, !PT ;  /* 0x0000000163ff7812 */ /* 0x040fe4000784c0ff */
[----:B------:R-:W-:Y:S02]  /*dec0*/  LOP3.LUT P0, RZ, R99, 0x2, RZ, 0xc0, !PT ;  /* 0x0000000263ff7812 */ /* 0x000fe4000780c0ff */
[----:B------:R-:W-:Y:S02]  /*ded0*/  SHF.R.U32.HI R104, RZ, R97, R104 ;  /* 0x00000061ff687219 */ /* 0x000fe40000011668 */
[----:B------:R-:W-:-:S04]  /*dee0*/  PLOP3.LUT P0, PT, P2, P1, P0, 0xe0, 0x0 ;  /* 0x000000000000781c */ /* 0x000fc80001703c00 */
[----:B------:R-:W-:Y:S02]  /*def0*/  SEL R64, RZ, 0x1, !P0 ;  /* 0x00000001ff407807 */ /* 0x000fe40004000000 */
[----:B------:R-:W-:-:S03]  /*df00*/  LOP3.LUT P0, RZ, R101, 0x7fffff, RZ, 0xc0, !PT ;  /* 0x007fffff65ff7812 */ /* 0x000fc6000780c0ff */
[----:B------:R-:W-:-:S05]  /*df10*/  IMAD.MOV R64, RZ, RZ, -R64 ;  /* 0x000000ffff407224 */ /* 0x000fca00078e0a40 */
[----:B------:R-:W-:-:S13]  /*df20*/  ISETP.GE.AND P1, PT, R64, RZ, PT ;  /* 0x000000ff4000720c */ /* 0x000fda0003f26270 */
[----:B------:R-:W-:-:S04]  /*df30*/  @!P1 VIADD R104, R104, 0x1 ;  /* 0x0000000168689836 */ /* 0x000fc80000000000 */
[----:B------:R-:W-:-:S05]  /*df40*/  @!P0 IMAD.SHL.U32 R104, R104, 0x2, RZ ;  /* 0x0000000268688824 */ /* 0x000fca00078e00ff */
[----:B------:R-:W-:Y:S01]  /*df50*/  LOP3.LUT R99, R104, 0x80000000, R101, 0xf8, !PT ;  /* 0x8000000068637812 */ /* 0x000fe200078ef865 */
[----:B------:R-:W-:Y:S05]  /*df60*/  BRA `(.L_x_344) ;  /* 0x0000000000047947 */ /* 0x000fea0003800000 */
.L_x_345:
[----:B------:R1:W2:Y:S02]  /*df70*/  MUFU.RCP R99, R101 ;  /* 0x0000006500637308 */ /* 0x0002a40000001000 */
.L_x_344:
[----:B------:R-:W-:Y:S05]  /*df80*/  BSYNC.RECONVERGENT B0 ;  /* 0x0000000000007941 */ /* 0x000fea0003800200 */
.L_x_342:
[----:B------:R-:W-:Y:S01]  /*df90*/  HFMA2 R103, -RZ, RZ, 0, 0 ;  /* 0x00000000ff677431 */ /* 0x000fe200000001ff */
[----:B--2---:R-:W-:-:S03]  /*dfa0*/  MOV R64, R99 ;  /* 0x0000006300407202 */ /* 0x004fc60000000f00 */
[----:B-1----:R-:W-:Y:S05]  /*dfb0*/  RET.REL.NODEC R102 `(_ZN7cutlass13device_kernelINS_4gemm6kernel13GemmUniversalIN4cute5tupleIJiiiiEEENS1_10collective13CollectiveMmaINS1_35MainloopSm100TmaUmmaWarpSpecializedILi3ELi2ELi2ENS5_IJNS4_1CILi1EEESB_SB_EEEEENS5_IJNSA_ILi128EEENSA_ILi256EEENSA_ILi64EEEEEENS_6half_tENS5_IJlSB_lEEESI_SJ_NS4_8TiledMMAINS4_8MMA_AtomIJNS4_20SM100_MMA_F16BF16_SSISI_SI_fLi128ELi256ELNS4_4UMMA5MajorE0ELSO_0ELNSN_7ScaleInE0ELSP_0EEEEEENS4_6LayoutISC_NS5_IJNSA_ILi0EEEST_ST_EEEEENS5_IJNS4_10UnderscoreESW_SW_EEEEENS4_13SM90_TMA_LOADENS4_14ComposedLayoutINS4_7SwizzleILi3ELi4ELi3EEENS4_18smem_ptr_flag_bitsILi16EEENSS_INS5_IJNSA_ILi8EEESG_EEENS5_IJSG_SB_EEEEEEEvNS4_8identityESZ_S19_vS1A_EENS_8epilogue10collective18CollectiveEpilogueINS1C_23Sm100TmaWarpSpecializedILi4ELi2ELi64ELb1ELb0EEEJSH_NS5_IJNSS_ISE_SB_EENSS_ISG_SB_EEEEESI_SJ_SI_SJ_NS1C_6fusion15FusionCallbacksIS1G_NS1K_13LinCombEltActINS1C_6thread7SigmoidESI_fSI_fLNS_15FloatRoundStyleE2EEESH_S1J_JEEENS4_5SM1004TMEM4LOAD26SM100_TMEM_LOAD_32dp32b64xESZ_S19_NS4_39AutoVectorizingCopyWithAssumedAlignmentILi128EEENS4_14SM90_TMA_STOREES19_S1X_S1X_EEEvvEEEEvNT_6ParamsE) ;  /* 0xffffff2066107950 */ /* 0x002fea0003c3ffff */
.L_x_346:
[----:B------:R-:W-:-:S00]  /*dfc0*/  BRA `(.L_x_346) ;  /* 0xfffffffc00fc7947 */ /* 0x000fc0000383ffff */
[----:B------:R-:W-:-:S00]  /*dfd0*/  NOP ;  /* 0x0000000000007918 */ /* 0x000fc00000000000 */
        /* <DEDUP_REMOVED lines=10> */
.L_x_347:


//--------------------- .nv.global.init           --------------------------
	.section	.nv.global.init,"aw",@progbits
.nv.global.init:
	.type		$str$27,@object
	.size		$str$27,($str$28 - $str$27)
$str$27:
        /*0000*/ 	.byte	0x28, 0x61, 0x64, 0x64, 0x72, 0x65, 0x73, 0x73, 0x20, 0x26, 0x20, 0x6d, 0x61, 0x73, 0x6b, 0x29
        /*0010*/ 	.byte	0x20, 0x3d, 0x3d, 0x20, 0x30, 0x00
	.type		$str$28,@object
	.size		$str$28,($str$26 - $str$28)
$str$28:
        /*0016*/ 	.byte	0x2f, 0x74, 0x6d, 0x70, 0x2f, 0x63, 0x75, 0x74, 0x6c, 0x61, 0x73, 0x73, 0x5f, 0x73, 0x77, 0x65
        /*0026*/ 	.byte	0x65, 0x70, 0x5f, 0x73, 0x72, 0x63, 0x2f, 0x69, 0x6e, 0x63, 0x6c, 0x75, 0x64, 0x65, 0x2f, 0x63
        /*0036*/ 	.byte	0x75, 0x74, 0x65, 0x2f, 0x70, 0x6f, 0x69, 0x6e, 0x74, 0x65, 0x72, 0x5f, 0x66, 0x6c, 0x61, 0x67
        /*0046*/ 	.byte	0x67, 0x65, 0x64, 0x2e, 0x68, 0x70, 0x70, 0x00
	.type		$str$26,@object
	.size		$str$26,($str$25 - $str$26)
$str$26:
        /*004e*/ 	.byte	0x2f, 0x74, 0x6d, 0x70, 0x2f, 0x63, 0x75, 0x74, 0x6c, 0x61, 0x73, 0x73, 0x5f, 0x73, 0x77, 0x65
        /*005e*/ 	.byte	0x65, 0x70, 0x5f, 0x73, 0x72, 0x63, 0x2f, 0x69, 0x6e, 0x63, 0x6c, 0x75, 0x64, 0x65, 0x2f, 0x63
        /*006e*/ 	.byte	0x75, 0x74, 0x65, 0x2f, 0x61, 0x74, 0x6f, 0x6d, 0x2f, 0x63, 0x6f, 0x70, 0x79, 0x5f, 0x74, 0x72
        /*007e*/ 	.byte	0x61, 0x69, 0x74, 0x73, 0x5f, 0x73, 0x6d, 0x31, 0x30, 0x30, 0x2e, 0x68, 0x70, 0x70, 0x00
	.type		$str$25,@object
	.size		$str$25,(__unnamed_1 - $str$25)
$str$25:
        /*008d*/ 	.byte	0x28, 0x28, 0x75, 0x69, 0x6e, 0x74, 0x33, 0x32, 0x5f, 0x74, 0x28, 0x74, 0x68, 0x72, 0x65, 0x61
        /*009d*/ 	.byte	0x64, 0x49, 0x64, 0x78, 0x2e, 0x78, 0x29, 0x20, 0x2f, 0x20, 0x33, 0x32, 0x29, 0x20, 0x25, 0x20
        /*00ad*/ 	.byte	0x34, 0x29, 0x20, 0x3d, 0x3d, 0x20, 0x28, 0x28, 0x28, 0x74, 0x6d, 0x65, 0x6d, 0x5f, 0x61, 0x64
        /*00bd*/ 	.byte	0x64, 0x72, 0x20, 0x3e, 0x3e, 0x20, 0x31, 0x36, 0x29, 0x20, 0x2f, 0x20, 0x33, 0x32, 0x29, 0x20
        /*00cd*/ 	.byte	0x25, 0x20, 0x34, 0x29, 0x00
	.type		__unnamed_1,@object
	.size		__unnamed_1,(__unnamed_2 - __unnamed_1)
__unnamed_1:
        /*00d2*/ 	.byte	0x61, 0x75, 0x74, 0x6f, 0x20, 0x63, 0x75, 0x74, 0x65, 0x3a, 0x3a, 0x61, 0x73, 0x5f, 0x70, 0x6f
        /* <DEDUP_REMOVED lines=24> */
        /*0262*/ 	.byte	0x3e, 0x3e, 0x3e, 0x3e, 0x5d, 0x00
	.type		__unnamed_2,@object
	.size		__unnamed_2,(.L_2 - __unnamed_2)
__unnamed_2:
        /* <DEDUP_REMOVED lines=43> */
        /*0518*/ 	.byte	0x74, 0x65, 0x3a, 0x3a, 0x43, 0x3c, 0x30, 0x3e, 0x3e, 0x3e, 0x3e, 0x5d, 0x00
.L_2:


//--------------------- .nv.shared._ZN7cutlass13device_kernelINS_4gemm6kernel13GemmUniversalIN4cute5tupleIJiiiiEEENS1_10collective13CollectiveMmaINS1_35MainloopSm100TmaUmmaWarpSpecializedILi3ELi2ELi2ENS5_IJNS4_1CILi1EEESB_SB_EEEEENS5_IJNSA_ILi128EEENSA_ILi256EEENSA_ILi64EEEEEENS_6half_tENS5_IJlSB_lEEESI_SJ_NS4_8TiledMMAINS4_8MMA_AtomIJNS4_20SM100_MMA_F16BF16_SSISI_SI_fLi128ELi256ELNS4_4UMMA5MajorE0ELSO_0ELNSN_7ScaleInE0ELSP_0EEEEEENS4_6LayoutISC_NS5_IJNSA_ILi0EEEST_ST_EEEEENS5_IJNS4_10UnderscoreESW_SW_EEEEENS4_13SM90_TMA_LOADENS4_14ComposedLayoutINS4_7SwizzleILi3ELi4ELi3EEENS4_18smem_ptr_flag_bitsILi16EEENSS_INS5_IJNSA_ILi8EEESG_EEENS5_IJSG_SB_EEEEEEEvNS4_8identityESZ_S19_vS1A_EENS_8epilogue10collective18CollectiveEpilogueINS1C_23Sm100TmaWarpSpecializedILi4ELi2ELi64ELb1ELb0EEEJSH_NS5_IJNSS_ISE_SB_EENSS_ISG_SB_EEEEESI_SJ_SI_SJ_NS1C_6fusion15FusionCallbacksIS1G_NS1K_13LinCombEltActINS1C_6thread7SigmoidESI_fSI_fLNS_15FloatRoundStyleE2EEESH_S1J_JEEENS4_5SM1004TMEM4LOAD26SM100_TMEM_LOAD_32dp32b64xESZ_S19_NS4_39AutoVectorizingCopyWithAssumedAlignmentILi128EEENS4_14SM90_TMA_STOREES19_S1X_S1X_EEEvvEEEEvNT_6ParamsE --------------------------
	.section	.nv.shared._ZN7cutlass13device_kernelINS_4gemm6kernel13GemmUniversalIN4cute5tupleIJiiiiEEENS1_10collective13CollectiveMmaINS1_35MainloopSm100TmaUmmaWarpSpecializedILi3ELi2ELi2ENS5_IJNS4_1CILi1EEESB_SB_EEEEENS5_IJNSA_ILi128EEENSA_ILi256EEENSA_ILi64EEEEEENS_6half_tENS5_IJlSB_lEEESI_SJ_NS4_8TiledMMAINS4_8MMA_AtomIJNS4_20SM100_MMA_F16BF16_SSISI_SI_fLi128ELi256ELNS4_4UMMA5MajorE0ELSO_0ELNSN_7ScaleInE0ELSP_0EEEEEENS4_6LayoutISC_NS5_IJNSA_ILi0EEEST_ST_EEEEENS5_IJNS4_10UnderscoreESW_SW_EEEEENS4_13SM90_TMA_LOADENS4_14ComposedLayoutINS4_7SwizzleILi3ELi4ELi3EEENS4_18smem_ptr_flag_bitsILi16EEENSS_INS5_IJNSA_ILi8EEESG_EEENS5_IJSG_SB_EEEEEEEvNS4_8identityESZ_S19_vS1A_EENS_8epilogue10collective18CollectiveEpilogueINS1C_23Sm100TmaWarpSpecializedILi4ELi2ELi64ELb1ELb0EEEJSH_NS5_IJNSS_ISE_SB_EENSS_ISG_SB_EEEEESI_SJ_SI_SJ_NS1C_6fusion15FusionCallbacksIS1G_NS1K_13LinCombEltActINS1C_6thread7SigmoidESI_fSI_fLNS_15FloatRoundStyleE2EEESH_S1J_JEEENS4_5SM1004TMEM4LOAD26SM100_TMEM_LOAD_32dp32b64xESZ_S19_NS4_39AutoVectorizingCopyWithAssumedAlignmentILi128EEENS4_14SM90_TMA_STOREES19_S1X_S1X_EEEvvEEEEvNT_6ParamsE,"aw",@nobits
	.sectionflags	@""
	.align	16
	.zero		1024


//--------------------- .nv.shared.reserved.0     --------------------------
	.section	.nv.shared.reserved.0,"aw",@nobits
	.weak		__nv_reservedSMEM_offset_0_alias
	.size		__nv_reservedSMEM_offset_0_alias, 0, 64
	.other		__nv_reservedSMEM_offset_0_alias,@"STO_CUDA_RESERVED_SHARED STV_DEFAULT"
__nv_reservedSMEM_offset_0_alias:
	.zero		0
.nv.shared.reserved.0:
	.zero		64
	.weak		__nv_reservedSMEM_tcgen05_partition
	.type		__nv_reservedSMEM_tcgen05_partition,@object
	.size		__nv_reservedSMEM_tcgen05_partition,(.L_0 - __nv_reservedSMEM_tcgen05_partition)
__nv_reservedSMEM_tcgen05_partition:
	.zero		32
.L_0:


//--------------------- .nv.global                --------------------------
	.section	.nv.global,"aw",@nobits
.nv.global:
	.type		_ZN39_INTERNAL_3b42cd1d_4_k_cu_f8d11e49_29214cute1_E,@object
	.size		_ZN39_INTERNAL_3b42cd1d_4_k_cu_f8d11e49_29214cute1_E,(_ZN39_INTERNAL_3b42cd1d_4_k_cu_f8d11e49_29214cuda3std3__45__cpo6cbeginE - _ZN39_INTERNAL_3b42cd1d_4_k_cu_f8d11e49_29214cute1_E)
_ZN39_INTERNAL_3b42cd1d_4_k_cu_f8d11e49_29214cute1_E:
	.zero		1
	.type		_ZN39_INTERNAL_3b42cd1d_4_k_cu_f8d11e49_29214cuda3std3__45__cpo6cbeginE,@object
	.size		_ZN39_INTERNAL_3b42cd1d_4_k_cu_f8d11e49_29214cuda3std3__45__cpo6cbeginE,(_ZN39_INTERNAL_3b42cd1d_4_k_cu_f8d11e49_29214cuda3std3__48in_placeE - _ZN39_INTERNAL_3b42cd1d_4_k_cu_f8d11e49_29214cuda3std3__45__cpo6cbeginE)
_ZN39_INTERNAL_3b42cd1d_4_k_cu_f8d11e49_29214cuda3std3__45__cpo6cbeginE:
	.zero		1
	.type		_ZN39_INTERNAL_3b42cd1d_4_k_cu_f8d11e49_29214cuda3std3__48in_placeE,@object
	.size		_ZN39_INTERNAL_3b42cd1d_4_k_cu_f8d11e49_29214cuda3std3__48in_placeE,(_ZN39_INTERNAL_3b42cd1d_4_k_cu_f8d11e49_29214cuda3std6ranges3__45__cpo9iter_moveE - _ZN39_INTERNAL_3b42cd1d_4_k_cu_f8d11e49_29214cuda3std3__48in_placeE)
_ZN39_INTERNAL_3b42cd1d_4_k_cu_f8d11e49_29214cuda3std3__48in_placeE:
	.zero		1
	.type		_ZN39_INTERNAL_3b42cd1d_4_k_cu_f8d11e49_29214cuda3std6ranges3__45__cpo9iter_moveE,@object
	.size		_ZN39_INTERNAL_3b42cd1d_4_k_cu_f8d11e49_29214cuda3std6ranges3__45__cpo9iter_moveE,(_ZN39_INTERNAL_3b42cd1d_4_k_cu_f8d11e49_29214cuda3std3__45__cpo5beginE - _ZN39_INTERNAL_3b42cd1d_4_k_cu_f8d11e49_29214cuda3std6ranges3__45__cpo9iter_moveE)
_ZN39_INTERNAL_3b42cd1d_4_k_cu_f8d11e49_29214cuda3std6ranges3__45__cpo9iter_moveE:
	.zero		1
	.type		_ZN39_INTERNAL_3b42cd1d_4_k_cu_f8d11e49_29214cuda3std3__45__cpo5beginE,@object
	.size		_ZN39_INTERNAL_3b42cd1d_4_k_cu_f8d11e49_29214cuda3std3__45__cpo5beginE,(_ZN39_INTERNAL_3b42cd1d_4_k_cu_f8d11e49_29214cuda3std3__441_GLOBAL__N__3b42cd1d_4_k_cu_f8d11e49_29216ignoreE - _ZN39_INTERNAL_3b42cd1d_4_k_cu_f8d11e49_29214cuda3std3__45__cpo5beginE)
_ZN39_INTERNAL_3b42cd1d_4_k_cu_f8d11e49_29214cuda3std3__45__cpo5beginE:
	.zero		1
	.type		_ZN39_INTERNAL_3b42cd1d_4_k_cu_f8d11e49_29214cuda3std3__441_GLOBAL__N__3b42cd1d_4_k_cu_f8d11e49_29216ignoreE,@object
	.size		_ZN39_INTERNAL_3b42cd1d_4_k_cu_f8d11e49_29214cuda3std3__441_GLOBAL__N__3b42cd1d_4_k_cu_f8d11e49_29216ignoreE,(_ZN39_INTERNAL_3b42cd1d_4_k_cu_f8d11e49_29214cute7productE - _ZN39_INTERNAL_3b42cd1d_4_k_cu_f8d11e49_29214cuda3std3__441_GLOBAL__N__3b42cd1d_4_k_cu_f8d11e49_29216ignoreE)
_ZN39_INTERNAL_3b42cd1d_4_k_cu_f8d11e49_29214cuda3std3__441_GLOBAL__N__3b42cd1d_4_k_cu_f8d11e49_29216ignoreE:
	.zero		1
	.type		_ZN39_INTERNAL_3b42cd1d_4_k_cu_f8d11e49_29214cute7productE,@object
	.size		_ZN39_INTERNAL_3b42cd1d_4_k_cu_f8d11e49_29214cute7productE,(_ZN39_INTERNAL_3b42cd1d_4_k_cu_f8d11e49_29214cuda3std3__45__cpo3endE - _ZN39_INTERNAL_3b42cd1d_4_k_cu_f8d11e49_29214cute7productE)
_ZN39_INTERNAL_3b42cd1d_4_k_cu_f8d11e49_29214cute7productE:
	.zero		1
	.type		_ZN39_INTERNAL_3b42cd1d_4_k_cu_f8d11e49_29214cuda3std3__45__cpo3endE,@object
	.size		_ZN39_INTERNAL_3b42cd1d_4_k_cu_f8d11e49_29214cuda3std3__45__cpo3endE,(_ZN39_INTERNAL_3b42cd1d_4_k_cu_f8d11e49_29214cuda3std3__419piecewise_constructE - _ZN39_INTERNAL_3b42cd1d_4_k_cu_f8d11e49_29214cuda3std3__45__cpo3endE)
_ZN39_INTERNAL_3b42cd1d_4_k_cu_f8d11e49_29214cuda3std3__45__cpo3endE:
	.zero		1
	.type		_ZN39_INTERNAL_3b42cd1d_4_k_cu_f8d11e49_29214cuda3std3__419piecewise_constructE,@object
	.size		_ZN39_INTERNAL_3b42cd1d_4_k_cu_f8d11e49_29214cuda3std3__419piecewise_constructE,(_ZN39_INTERNAL_3b42cd1d_4_k_cu_f8d11e49_29214cuda3std3__45__cpo4cendE - _ZN39_INTERNAL_3b42cd1d_4_k_cu_f8d11e49_29214cuda3std3__419piecewise_constructE)
_ZN39_INTERNAL_3b42cd1d_4_k_cu_f8d11e49_29214cuda3std3__419piecewise_constructE:
	.zero		1
	.type		_ZN39_INTERNAL_3b42cd1d_4_k_cu_f8d11e49_29214cuda3std3__45__cpo4cendE,@object
	.size		_ZN39_INTERNAL_3b42cd1d_4_k_cu_f8d11e49_29214cuda3std3__45__cpo4cendE,(_ZN39_INTERNAL_3b42cd1d_4_k_cu_f8d11e49_29214cuda3std6ranges3__45__cpo4swapE - _ZN39_INTERNAL_3b42cd1d_4_k_cu_f8d11e49_29214cuda3std3__45__cpo4cendE)
_ZN39_INTERNAL_3b42cd1d_4_k_cu_f8d11e49_29214cuda3std3__45__cpo4cendE:
	.zero		1
	.type		_ZN39_INTERNAL_3b42cd1d_4_k_cu_f8d11e49_29214cuda3std6ranges3__45__cpo4swapE,@object
	.size		_ZN39_INTERNAL_3b42cd1d_4_k_cu_f8d11e49_29214cuda3std6ranges3__45__cpo4swapE,(.L_10 - _ZN39_INTERNAL_3b42cd1d_4_k_cu_f8d11e49_29214cuda3std6ranges3__45__cpo4swapE)
_ZN39_INTERNAL_3b42cd1d_4_k_cu_f8d11e49_29214cuda3std6ranges3__45__cpo4swapE:
	.zero		1
.L_10:


//--------------------- .nv.constant0._ZN7cutlass13device_kernelINS_4gemm6kernel13GemmUniversalIN4cute5tupleIJiiiiEEENS1_10collective13CollectiveMmaINS1_35MainloopSm100TmaUmmaWarpSpecializedILi3ELi2ELi2ENS5_IJNS4_1CILi1EEESB_SB_EEEEENS5_IJNSA_ILi128EEENSA_ILi256EEENSA_ILi64EEEEEENS_6half_tENS5_IJlSB_lEEESI_SJ_NS4_8TiledMMAINS4_8MMA_AtomIJNS4_20SM100_MMA_F16BF16_SSISI_SI_fLi128ELi256ELNS4_4UMMA5MajorE0ELSO_0ELNSN_7ScaleInE0ELSP_0EEEEEENS4_6LayoutISC_NS5_IJNSA_ILi0EEEST_ST_EEEEENS5_IJNS4_10UnderscoreESW_SW_EEEEENS4_13SM90_TMA_LOADENS4_14ComposedLayoutINS4_7SwizzleILi3ELi4ELi3EEENS4_18smem_ptr_flag_bitsILi16EEENSS_INS5_IJNSA_ILi8EEESG_EEENS5_IJSG_SB_EEEEEEEvNS4_8identityESZ_S19_vS1A_EENS_8epilogue10collective18CollectiveEpilogueINS1C_23Sm100TmaWarpSpecializedILi4ELi2ELi64ELb1ELb0EEEJSH_NS5_IJNSS_ISE_SB_EENSS_ISG_SB_EEEEESI_SJ_SI_SJ_NS1C_6fusion15FusionCallbacksIS1G_NS1K_13LinCombEltActINS1C_6thread7SigmoidESI_fSI_fLNS_15FloatRoundStyleE2EEESH_S1J_JEEENS4_5SM1004TMEM4LOAD26SM100_TMEM_LOAD_32dp32b64xESZ_S19_NS4_39AutoVectorizingCopyWithAssumedAlignmentILi128EEENS4_14SM90_TMA_STOREES19_S1X_S1X_EEEvvEEEEvNT_6ParamsE --------------------------
	.section	.nv.constant0._ZN7cutlass13device_kernelINS_4gemm6kernel13GemmUniversalIN4cute5tupleIJiiiiEEENS1_10collective13CollectiveMmaINS1_35MainloopSm100TmaUmmaWarpSpecializedILi3ELi2ELi2ENS5_IJNS4_1CILi1EEESB_SB_EEEEENS5_IJNSA_ILi128EEENSA_ILi256EEENSA_ILi64EEEEEENS_6half_tENS5_IJlSB_lEEESI_SJ_NS4_8TiledMMAINS4_8MMA_AtomIJNS4_20SM100_MMA_F16BF16_SSISI_SI_fLi128ELi256ELNS4_4UMMA5MajorE0ELSO_0ELNSN_7ScaleInE0ELSP_0EEEEEENS4_6LayoutISC_NS5_IJNSA_ILi0EEEST_ST_EEEEENS5_IJNS4_10UnderscoreESW_SW_EEEEENS4_13SM90_TMA_LOADENS4_14ComposedLayoutINS4_7SwizzleILi3ELi4ELi3EEENS4_18smem_ptr_flag_bitsILi16EEENSS_INS5_IJNSA_ILi8EEESG_EEENS5_IJSG_SB_EEEEEEEvNS4_8identityESZ_S19_vS1A_EENS_8epilogue10collective18CollectiveEpilogueINS1C_23Sm100TmaWarpSpecializedILi4ELi2ELi64ELb1ELb0EEEJSH_NS5_IJNSS_ISE_SB_EENSS_ISG_SB_EEEEESI_SJ_SI_SJ_NS1C_6fusion15FusionCallbacksIS1G_NS1K_13LinCombEltActINS1C_6thread7SigmoidESI_fSI_fLNS_15FloatRoundStyleE2EEESH_S1J_JEEENS4_5SM1004TMEM4LOAD26SM100_TMEM_LOAD_32dp32b64xESZ_S19_NS4_39AutoVectorizingCopyWithAssumedAlignmentILi128EEENS4_14SM90_TMA_STOREES19_S1X_S1X_EEEvvEEEEvNT_6ParamsE,"a",@progbits
	.sectionflags	@""
	.align	4
.nv.constant0._ZN7cutlass13device_kernelINS_4gemm6kernel13GemmUniversalIN4cute5tupleIJiiiiEEENS1_10collective13CollectiveMmaINS1_35MainloopSm100TmaUmmaWarpSpecializedILi3ELi2ELi2ENS5_IJNS4_1CILi1EEESB_SB_EEEEENS5_IJNSA_ILi128EEENSA_ILi256EEENSA_ILi64EEEEEENS_6half_tENS5_IJlSB_lEEESI_SJ_NS4_8TiledMMAINS4_8MMA_AtomIJNS4_20SM100_MMA_F16BF16_SSISI_SI_fLi128ELi256ELNS4_4UMMA5MajorE0ELSO_0ELNSN_7ScaleInE0ELSP_0EEEEEENS4_6LayoutISC_NS5_IJNSA_ILi0EEEST_ST_EEEEENS5_IJNS4_10UnderscoreESW_SW_EEEEENS4_13SM90_TMA_LOADENS4_14ComposedLayoutINS4_7SwizzleILi3ELi4ELi3EEENS4_18smem_ptr_flag_bitsILi16EEENSS_INS5_IJNSA_ILi8EEESG_EEENS5_IJSG_SB_EEEEEEEvNS4_8identityESZ_S19_vS1A_EENS_8epilogue10collective18CollectiveEpilogueINS1C_23Sm100TmaWarpSpecializedILi4ELi2ELi64ELb1ELb0EEEJSH_NS5_IJNSS_ISE_SB_EENSS_ISG_SB_EEEEESI_SJ_SI_SJ_NS1C_6fusion15FusionCallbacksIS1G_NS1K_13LinCombEltActINS1C_6thread7SigmoidESI_fSI_fLNS_15FloatRoundStyleE2EEESH_S1J_JEEENS4_5SM1004TMEM4LOAD26SM100_TMEM_LOAD_32dp32b64xESZ_S19_NS4_39AutoVectorizingCopyWithAssumedAlignmentILi128EEENS4_14SM90_TMA_STOREES19_S1X_S1X_EEEvvEEEEvNT_6ParamsE:
	.zero		2944


//--------------------- SYMBOLS --------------------------

	.type		.nv.reservedSmem.offset0,@object
	.size		.nv.reservedSmem.offset0,0x4
	.type		.nv.reservedSmem.cap,@object
	.size		.nv.reservedSmem.cap,0x4
	.type		__assertfail,@function
